	.headerflags	@"EF_CUDA_TEXMODE_UNIFIED EF_CUDA_64BIT_ADDRESS EF_CUDA_ACCELERATORS EF_CUDA_SM90 EF_CUDA_VIRTUAL_SM(EF_CUDA_SM90)"
	.elftype	@"ET_EXEC"


//--------------------- .nv.info                  --------------------------
	.section	.nv.info,"",@"SHT_CUDA_INFO"
	.align	4


	//----- nvinfo : EIATTR_REGCOUNT
	.align		4
        /*0000*/ 	.byte	0x04, 0x2f
        /*0002*/ 	.short	(.L_3 - .L_2)
	.align		4
.L_2:
        /*0004*/ 	.word	index@(triton_poi_fused__native_batch_norm_legit_no_training_add_convolution_elu_16)
        /*0008*/ 	.word	0x00000020


	//----- nvinfo : EIATTR_MIN_STACK_SIZE
	.align		4
.L_3:
        /*000c*/ 	.byte	0x04, 0x12
        /*000e*/ 	.short	(.L_5 - .L_4)
	.align		4
.L_4:
        /*0010*/ 	.word	index@(triton_poi_fused__native_batch_norm_legit_no_training_add_convolution_elu_16)
        /*0014*/ 	.word	0x00000000


	//----- nvinfo : EIATTR_FRAME_SIZE
	.align		4
.L_5:
        /*0018*/ 	.byte	0x04, 0x11
        /*001a*/ 	.short	(.L_7 - .L_6)
	.align		4
.L_6:
        /*001c*/ 	.word	index@(triton_poi_fused__native_batch_norm_legit_no_training_add_convolution_elu_16)
        /*0020*/ 	.word	0x00000000


	//----- nvinfo : EIATTR_MIN_STACK_SIZE
	.align		4
.L_7:
        /*0024*/ 	.byte	0x04, 0x12
        /*0026*/ 	.short	(.L_9 - .L_8)
	.align		4
.L_8:
        /*0028*/ 	.word	index@(triton_poi_fused__native_batch_norm_legit_no_training_add_convolution_elu_16)
        /*002c*/ 	.word	0x00000000
.L_9:


//--------------------- .nv.info.triton_poi_fused__native_batch_norm_legit_no_training_add_convolution_elu_16 --------------------------
	.section	.nv.info.triton_poi_fused__native_batch_norm_legit_no_training_add_convolution_elu_16,"",@"SHT_CUDA_INFO"
	.sectionflags	@""
	.align	4


	//----- nvinfo : EIATTR_CUDA_API_VERSION
	.align		4
        /*0000*/ 	.byte	0x04, 0x37
        /*0002*/ 	.short	(.L_11 - .L_10)
.L_10:
        /*0004*/ 	.word	0x0000007c


	//----- nvinfo : EIATTR_KPARAM_INFO
	.align		4
.L_11:
        /*0008*/ 	.byte	0x04, 0x17
        /*000a*/ 	.short	(.L_13 - .L_12)
.L_12:
        /*000c*/ 	.word	0x00000000
        /*0010*/ 	.short	0x0008
        /*0012*/ 	.short	0x0040
        /*0014*/ 	.byte	0x00, 0xf0, 0x11, 0x00


	//----- nvinfo : EIATTR_KPARAM_INFO
	.align		4
.L_13:
        /*0018*/ 	.byte	0x04, 0x17
        /*001a*/ 	.short	(.L_15 - .L_14)
.L_14:
        /*001c*/ 	.word	0x00000000
        /*0020*/ 	.short	0x0007
        /*0022*/ 	.short	0x0038
        /*0024*/ 	.byte	0x00, 0xf4, 0x21, 0x00


	//----- nvinfo : EIATTR_KPARAM_INFO
	.align		4
.L_15:
        /*0028*/ 	.byte	0x04, 0x17
        /*002a*/ 	.short	(.L_17 - .L_16)
.L_16:
        /*002c*/ 	.word	0x00000000
        /*0030*/ 	.short	0x0006
        /*0032*/ 	.short	0x0030
        /*0034*/ 	.byte	0x00, 0xf4, 0x21, 0x00


	//----- nvinfo : EIATTR_KPARAM_INFO
	.align		4
.L_17:
        /*0038*/ 	.byte	0x04, 0x17
        /*003a*/ 	.short	(.L_19 - .L_18)
.L_18:
        /*003c*/ 	.word	0x00000000
        /*0040*/ 	.short	0x0005
        /*0042*/ 	.short	0x0028
        /*0044*/ 	.byte	0x00, 0xf4, 0x21, 0x00


	//----- nvinfo : EIATTR_KPARAM_INFO
	.align		4
.L_19:
        /*0048*/ 	.byte	0x04, 0x17
        /*004a*/ 	.short	(.L_21 - .L_20)
.L_20:
        /*004c*/ 	.word	0x00000000
        /*0050*/ 	.short	0x0004
        /*0052*/ 	.short	0x0020
        /*0054*/ 	.byte	0x00, 0xf4, 0x21, 0x00


	//----- nvinfo : EIATTR_KPARAM_INFO
	.align		4
.L_21:
        /*0058*/ 	.byte	0x04, 0x17
        /*005a*/ 	.short	(.L_23 - .L_22)
.L_22:
        /*005c*/ 	.word	0x00000000
        /*0060*/ 	.short	0x0003
        /*0062*/ 	.short	0x0018
        /*0064*/ 	.byte	0x00, 0xf4, 0x21, 0x00


	//----- nvinfo : EIATTR_KPARAM_INFO
	.align		4
.L_23:
        /*0068*/ 	.byte	0x04, 0x17
        /*006a*/ 	.short	(.L_25 - .L_24)
.L_24:
        /*006c*/ 	.word	0x00000000
        /*0070*/ 	.short	0x0002
        /*0072*/ 	.short	0x0010
        /*0074*/ 	.byte	0x00, 0xf4, 0x21, 0x00


	//----- nvinfo : EIATTR_KPARAM_INFO
	.align		4
.L_25:
        /*0078*/ 	.byte	0x04, 0x17
        /*007a*/ 	.short	(.L_27 - .L_26)
.L_26:
        /*007c*/ 	.word	0x00000000
        /*0080*/ 	.short	0x0001
        /*0082*/ 	.short	0x0008
        /*0084*/ 	.byte	0x00, 0xf4, 0x21, 0x00


	//----- nvinfo : EIATTR_KPARAM_INFO
	.align		4
.L_27:
        /*0088*/ 	.byte	0x04, 0x17
        /*008a*/ 	.short	(.L_29 - .L_28)
.L_28:
        /*008c*/ 	.word	0x00000000
        /*0090*/ 	.short	0x0000
        /*0092*/ 	.short	0x0000
        /*0094*/ 	.byte	0x00, 0xf4, 0x21, 0x00


	//----- nvinfo : EIATTR_SPARSE_MMA_MASK
	.align		4
.L_29:
        /*0098*/ 	.byte	0x03, 0x50
        /*009a*/ 	.short	0x0000


	//----- nvinfo : EIATTR_MAXREG_COUNT
	.align		4
        /*009c*/ 	.byte	0x03, 0x1b
        /*009e*/ 	.short	0x00ff


	//----- nvinfo : EIATTR_EXIT_INSTR_OFFSETS
	.align		4
        /*00a0*/ 	.byte	0x04, 0x1c
        /*00a2*/ 	.short	(.L_31 - .L_30)


	//   ....[0]....
.L_30:
        /*00a4*/ 	.word	0x00002330


	//----- nvinfo : EIATTR_REQNTID
	.align		4
.L_31:
        /*00a8*/ 	.byte	0x04, 0x10
        /*00aa*/ 	.short	(.L_33 - .L_32)
.L_32:
        /*00ac*/ 	.word	0x00000080
        /*00b0*/ 	.word	0x00000001
        /*00b4*/ 	.word	0x00000001


	//----- nvinfo : EIATTR_CBANK_PARAM_SIZE
	.align		4
.L_33:
        /*00b8*/ 	.byte	0x03, 0x19
        /*00ba*/ 	.short	0x0044


	//----- nvinfo : EIATTR_PARAM_CBANK
	.align		4
        /*00bc*/ 	.byte	0x04, 0x0a
        /*00be*/ 	.short	(.L_35 - .L_34)
	.align		4
.L_34:
        /*00c0*/ 	.word	index@(.nv.constant0.triton_poi_fused__native_batch_norm_legit_no_training_add_convolution_elu_16)
        /*00c4*/ 	.short	0x0210
        /*00c6*/ 	.short	0x0044


	//----- nvinfo : EIATTR_SW_WAR
	.align		4
.L_35:
        /*00c8*/ 	.byte	0x04, 0x36
        /*00ca*/ 	.short	(.L_37 - .L_36)
.L_36:
        /*00cc*/ 	.word	0x00000008
.L_37:


//--------------------- .nv.callgraph             --------------------------
	.section	.nv.callgraph,"",@"SHT_CUDA_CALLGRAPH"
	.align	4
	.sectionentsize	8
	.align		4
        /*0000*/ 	.word	0x00000000
	.align		4
        /*0004*/ 	.word	0xffffffff
	.align		4
        /*0008*/ 	.word	0x00000000
	.align		4
        /*000c*/ 	.word	0xfffffffe
	.align		4
        /*0010*/ 	.word	0x00000000
	.align		4
        /*0014*/ 	.word	0xfffffffd
	.align		4
        /*0018*/ 	.word	0x00000000
	.align		4
        /*001c*/ 	.word	0xfffffffc


//--------------------- .nv.constant4             --------------------------
	.section	.nv.constant4,"a",@progbits
	.align	8
	.align		8
.nv.constant4:
        /*0000*/ 	.dword	_$_str
	.align		8
        /*0008*/ 	.dword	_$_str_$_2


//--------------------- .text.triton_poi_fused__native_batch_norm_legit_no_training_add_convolution_elu_16 --------------------------
	.section	.text.triton_poi_fused__native_batch_norm_legit_no_training_add_convolution_elu_16,"ax",@progbits
	.align	128
        .global         triton_poi_fused__native_batch_norm_legit_no_training_add_convolution_elu_16
        .type           triton_poi_fused__native_batch_norm_legit_no_training_add_convolution_elu_16,@function
        .size           triton_poi_fused__native_batch_norm_legit_no_training_add_convolution_elu_16,(.L_x_1 - triton_poi_fused__native_batch_norm_legit_no_training_add_convolution_elu_16)
        .other          triton_poi_fused__native_batch_norm_legit_no_training_add_convolution_elu_16,@"STO_CUDA_ENTRY STV_DEFAULT"
triton_poi_fused__native_batch_norm_legit_no_training_add_convolution_elu_16:
.text.triton_poi_fused__native_batch_norm_legit_no_training_add_convolution_elu_16:
[----:B------:R-:W-:Y:S01]  /*0000*/  LDC R1, c[0x0][0x28] ;  /* 0x00000a00ff017b82 */ /* 0x000fe20000000800 */
[----:B------:R-:W1:Y:S07]  /*0010*/  S2R R0, SR_TID.X ;  /* 0x0000000000007919 */ /* 0x000e6e0000002100 */
[----:B------:R-:W2:Y:S01]  /*0020*/  LDC.64 R6, c[0x0][0x230] ;  /* 0x00008c00ff067b82 */ /* 0x000ea20000000a00 */
[----:B------:R-:W-:Y:S01]  /*0030*/  ULDC.64 UR4, c[0x0][0x208] ;  /* 0x0000820000047ab9 */ /* 0x000fe20000000a00 */
[----:B------:R-:W3:Y:S06]  /*0040*/  S2R R5, SR_CTAID.X ;  /* 0x0000000000057919 */ /* 0x000eec0000002500 */
[----:B------:R-:W4:Y:S08]  /*0050*/  LDC.64 R22, c[0x0][0x220] ;  /* 0x00008800ff167b82 */ /* 0x000f300000000a00 */
[----:B------:R-:W5:Y:S08]  /*0060*/  LDC.64 R18, c[0x0][0x228] ;  /* 0x00008a00ff127b82 */ /* 0x000f700000000a00 */
[----:B------:R-:W4:Y:S01]  /*0070*/  LDC.64 R8, c[0x0][0x238] ;  /* 0x00008e00ff087b82 */ /* 0x000f220000000a00 */
[----:B-1----:R-:W-:-:S07]  /*0080*/  SHF.L.U32 R0, R0, 0x2, RZ ;  /* 0x0000000200007819 */ /* 0x002fce00000006ff */
[----:B------:R-:W1:Y:S01]  /*0090*/  LDC.64 R16, c[0x0][0x240] ;  /* 0x00009000ff107b82 */ /* 0x000e620000000a00 */
[----:B---3--:R-:W-:Y:S02]  /*00a0*/  SHF.R.S32.HI R3, RZ, 0x15, R5 ;  /* 0x00000015ff037819 */ /* 0x008fe40000011405 */
[----:B------:R-:W-:Y:S02]  /*00b0*/  LOP3.LUT R0, R0, 0x1fc, RZ, 0xc0, !PT ;  /* 0x000001fc00007812 */ /* 0x000fe400078ec0ff */
[----:B------:R-:W-:Y:S02]  /*00c0*/  SGXT R3, R3, 0x1 ;  /* 0x000000010303781a */ /* 0x000fe40000000200 */
[----:B------:R-:W-:Y:S02]  /*00d0*/  LEA R2, R5, R0, 0xa ;  /* 0x0000000005027211 */ /* 0x000fe400078e50ff */
[----:B------:R-:W3:Y:S02]  /*00e0*/  LDC.64 R4, c[0x0][0x210] ;  /* 0x00008400ff047b82 */ /* 0x000ee40000000a00 */
[----:B------:R-:W-:-:S04]  /*00f0*/  LEA.HI R3, R3, R2, RZ, 0xc ;  /* 0x0000000203037211 */ /* 0x000fc800078f60ff */
[----:B------:R-:W-:-:S04]  /*0100*/  SHF.R.S32.HI R21, RZ, 0xc, R3 ;  /* 0x0000000cff157819 */ /* 0x000fc80000011403 */
[----:B------:R-:W-:-:S04]  /*0110*/  LEA.HI R0, R21, R21, RZ, 0x7 ;  /* 0x0000001515007211 */ /* 0x000fc800078f38ff */
[----:B------:R-:W-:-:S04]  /*0120*/  LOP3.LUT R0, R0, 0xffffff80, RZ, 0xc0, !PT ;  /* 0xffffff8000007812 */ /* 0x000fc800078ec0ff */
[----:B------:R-:W-:-:S05]  /*0130*/  IADD3 R21, R21, -R0, RZ ;  /* 0x8000000015157210 */ /* 0x000fca0007ffe0ff */
[----:B--2---:R-:W-:-:S06]  /*0140*/  IMAD.WIDE R24, R21, 0x4, R6 ;  /* 0x0000000415187825 */ /* 0x004fcc00078e0206 */
[----:B------:R-:W2:Y:S01]  /*0150*/  LDG.E.EL R24, desc[UR4][R24.64] ;  /* 0x0000000418187981 */ /* 0x000ea2000c2e1900 */
[----:B----4-:R-:W-:-:S04]  /*0160*/  IMAD.WIDE R28, R21, 0x4, R22 ;  /* 0x00000004151c7825 */ /* 0x010fc800078e0216 */
[----:B---3--:R-:W-:Y:S01]  /*0170*/  IMAD.WIDE R4, R2, 0x4, R4 ;  /* 0x0000000402047825 */ /* 0x008fe200078e0204 */
[----:B------:R-:W3:Y:S03]  /*0180*/  LDG.E.EL R0, desc[UR4][R28.64] ;  /* 0x000000041c007981 */ /* 0x000ee6000c2e1900 */
[C---:B-----5:R-:W-:Y:S01]  /*0190*/  IMAD.WIDE R10, R21.reuse, 0x4, R18 ;  /* 0x00000004150a7825 */ /* 0x060fe200078e0212 */
[----:B------:R-:W3:Y:S03]  /*01a0*/  LDG.E.128 R12, desc[UR4][R4.64] ;  /* 0x00000004040c7981 */ /* 0x000ee6000c1e1d00 */
[C---:B0-----:R-:W-:Y:S02]  /*01b0*/  IMAD.WIDE R26, R21.reuse, 0x4, R8 ;  /* 0x00000004151a7825 */ /* 0x041fe400078e0208 */
[----:B------:R-:W4:Y:S02]  /*01c0*/  LDG.E.EL R10, desc[UR4][R10.64] ;  /* 0x000000040a0a7981 */ /* 0x000f24000c2e1900 */
[----:B-1----:R-:W-:-:S02]  /*01d0*/  IMAD.WIDE R20, R21, 0x4, R16 ;  /* 0x0000000415147825 */ /* 0x002fc400078e0210 */
[----:B------:R-:W5:Y:S04]  /*01e0*/  LDG.E.EL R26, desc[UR4][R26.64] ;  /* 0x000000041a1a7981 */ /* 0x000f68000c2e1900 */
[----:B------:R0:W5:Y:S01]  /*01f0*/  LDG.E.EL R11, desc[UR4][R20.64] ;  /* 0x00000004140b7981 */ /* 0x000162000c2e1900 */
[----:B------:R-:W-:-:S04]  /*0200*/  IADD3 R3, R3, 0x200, RZ ;  /* 0x0000020003037810 */ /* 0x000fc80007ffe0ff */
[----:B------:R-:W-:Y:S01]  /*0210*/  SHF.R.S32.HI R3, RZ, 0xc, R3 ;  /* 0x0000000cff037819 */ /* 0x000fe20000011403 */
[----:B0-----:R-:W-:Y:S01]  /*0220*/  HFMA2.MMA R21, -RZ, RZ, 1.625, 0 ;  /* 0x3e800000ff157435 */ /* 0x001fe200000001ff */
[----:B--2---:R-:W-:Y:S02]  /*0230*/  FADD R25, R24, 9.9999997473787516356e-06 ;  /* 0x3727c5ac18197421 */ /* 0x004fe40000000000 */
[----:B------:R-:W-:Y:S02]  /*0240*/  LEA.HI R24, R3, R3, RZ, 0x7 ;  /* 0x0000000303187211 */ /* 0x000fe400078f38ff */
[----:B------:R-:W0:Y:S02]  /*0250*/  MUFU.SQRT R28, R25 ;  /* 0x00000019001c7308 */ /* 0x000e240000002000 */
[----:B------:R-:W-:-:S04]  /*0260*/  LOP3.LUT R24, R24, 0xffffff80, RZ, 0xc0, !PT ;  /* 0xffffff8018187812 */ /* 0x000fc800078ec0ff */
[----:B------:R-:W-:Y:S01]  /*0270*/  IADD3 R3, R3, -R24, RZ ;  /* 0x8000001803037210 */ /* 0x000fe20007ffe0ff */
[--C-:B---3--:R-:W-:Y:S01]  /*0280*/  FADD R12, R12, R0.reuse ;  /* 0x000000000c0c7221 */ /* 0x108fe20000000000 */
[--C-:B------:R-:W-:Y:S01]  /*0290*/  FADD R13, R13, R0.reuse ;  /* 0x000000000d0d7221 */ /* 0x100fe20000000000 */
[--C-:B------:R-:W-:Y:S01]  /*02a0*/  FADD R14, R14, R0.reuse ;  /* 0x000000000e0e7221 */ /* 0x100fe20000000000 */
[----:B------:R-:W-:Y:S02]  /*02b0*/  FADD R15, R15, R0 ;  /* 0x000000000f0f7221 */ /* 0x000fe40000000000 */
[C---:B----4-:R-:W-:Y:S01]  /*02c0*/  FADD R27, -R10.reuse, R13 ;  /* 0x0000000d0a1b7221 */ /* 0x050fe20000000100 */
[----:B------:R-:W-:Y:S01]  /*02d0*/  FADD R29, -R10, R14 ;  /* 0x0000000e0a1d7221 */ /* 0x000fe20000000100 */
[C---:B0-----:R-:W-:Y:S02]  /*02e0*/  FSETP.GT.AND P0, PT, R28.reuse, 8.50705917302346158658e+37, PT ;  /* 0x7e8000001c00780b */ /* 0x041fe40003f04000 */
[----:B------:R-:W-:-:S02]  /*02f0*/  FSETP.GEU.AND P1, PT, R28, 1.175494350822287508e-38, PT ;  /* 0x008000001c00780b */ /* 0x000fc40003f2e000 */
[----:B------:R-:W-:-:S09]  /*0300*/  FSEL R25, R21, 1, P0 ;  /* 0x3f80000015197808 */ /* 0x000fd20000000000 */
[----:B------:R-:W-:Y:S02]  /*0310*/  @P0 FMUL R28, R28, 0.25 ;  /* 0x3e8000001c1c0820 */ /* 0x000fe40000400000 */
[----:B------:R-:W-:Y:S02]  /*0320*/  @!P1 FMUL R25, R25, 16777216 ;  /* 0x4b80000019199820 */ /* 0x000fe40000400000 */
[----:B------:R-:W-:-:S06]  /*0330*/  @!P1 FMUL R28, R28, 16777216 ;  /* 0x4b8000001c1c9820 */ /* 0x000fcc0000400000 */
[----:B------:R-:W0:Y:S02]  /*0340*/  MUFU.RCP R28, R28 ;  /* 0x0000001c001c7308 */ /* 0x000e240000001000 */
[----:B0-----:R-:W-:Y:S01]  /*0350*/  FMUL R20, R28, R25 ;  /* 0x000000191c147220 */ /* 0x001fe20000400000 */
[C---:B------:R-:W-:Y:S01]  /*0360*/  FADD R25, -R10.reuse, R12 ;  /* 0x0000000c0a197221 */ /* 0x040fe20000000100 */
[----:B------:R-:W-:Y:S02]  /*0370*/  FADD R28, -R10, R15 ;  /* 0x0000000f0a1c7221 */ /* 0x000fe40000000100 */
[-C--:B------:R-:W-:Y:S01]  /*0380*/  FMUL R24, R27, R20.reuse ;  /* 0x000000141b187220 */ /* 0x080fe20000400000 */
[-C--:B------:R-:W-:Y:S01]  /*0390*/  FMUL R25, R25, R20.reuse ;  /* 0x0000001419197220 */ /* 0x080fe20000400000 */
[-C--:B------:R-:W-:Y:S01]  /*03a0*/  FMUL R10, R29, R20.reuse ;  /* 0x000000141d0a7220 */ /* 0x080fe20000400000 */
[----:B------:R-:W-:Y:S01]  /*03b0*/  FMUL R28, R28, R20 ;  /* 0x000000141c1c7220 */ /* 0x000fe20000400000 */
[C-C-:B-----5:R-:W-:Y:S01]  /*03c0*/  FFMA R24, R26.reuse, R24, R11.reuse ;  /* 0x000000181a187223 */ /* 0x160fe2000000000b */
[C-C-:B------:R-:W-:Y:S01]  /*03d0*/  FFMA R25, R26.reuse, R25, R11.reuse ;  /* 0x000000191a197223 */ /* 0x140fe2000000000b */
[C-C-:B------:R-:W-:Y:S01]  /*03e0*/  FFMA R10, R26.reuse, R10, R11.reuse ;  /* 0x0000000a1a0a7223 */ /* 0x140fe2000000000b */
[----:B------:R-:W-:Y:S01]  /*03f0*/  FFMA R26, R26, R28, R11 ;  /* 0x0000001c1a1a7223 */ /* 0x000fe2000000000b */
[----:B------:R-:W-:-:S04]  /*0400*/  IMAD.WIDE R28, R3, 0x4, R6 ;  /* 0x00000004031c7825 */ /* 0x000fc800078e0206 */
[C---:B------:R-:W-:Y:S01]  /*0410*/  FMUL R0, R25.reuse, 1.4426950216293334961 ;  /* 0x3fb8aa3b19007820 */ /* 0x040fe20000400000 */
[----:B------:R-:W-:Y:S01]  /*0420*/  FADD.FTZ R11, |R25|, -RZ ;  /* 0x800000ff190b7221 */ /* 0x000fe20000010200 */
[----:B------:R-:W-:Y:S02]  /*0430*/  IMAD.WIDE R6, R3, 0x4, R22 ;  /* 0x0000000403067825 */ /* 0x000fe400078e0216 */
[----:B------:R0:W2:Y:S02]  /*0440*/  LDG.E.EL R22, desc[UR4][R28.64] ;  /* 0x000000041c167981 */ /* 0x0000a4000c2e1900 */
[----:B------:R-:W1:Y:S01]  /*0450*/  FRND R0, R0 ;  /* 0x0000000000007307 */ /* 0x000e620000201000 */
[----:B------:R-:W-:Y:S01]  /*0460*/  FSETP.GEU.AND P0, PT, R11, 0.40999999642372131348, PT ;  /* 0x3ed1eb850b00780b */ /* 0x000fe20003f0e000 */
[----:B------:R3:W4:Y:S03]  /*0470*/  LDG.E.EL R7, desc[UR4][R6.64] ;  /* 0x0000000406077981 */ /* 0x000726000c2e1900 */
[----:B-1----:R-:W-:-:S02]  /*0480*/  FSEL R20, R0, RZ, P0 ;  /* 0x000000ff00147208 */ /* 0x002fc40000000000 */
[----:B------:R-:W-:-:S03]  /*0490*/  MOV R0, 0x3ab5ebe6 ;  /* 0x3ab5ebe600007802 */ /* 0x000fc60000000f00 */
[C---:B------:R-:W-:Y:S01]  /*04a0*/  FFMA.FTZ R11, -R20.reuse, 0.693145751953125, R25 ;  /* 0x3f317200140b7823 */ /* 0x040fe20000010119 */
[----:B------:R-:W-:-:S03]  /*04b0*/  FSETP.NEU.AND P5, PT, R20, 128, PT ;  /* 0x430000001400780b */ /* 0x000fc60003fad000 */
[C---:B------:R-:W-:Y:S01]  /*04c0*/  FFMA.FTZ R11, -R20.reuse, 1.428606765330187045e-06, R11 ;  /* 0x35bfbe8e140b7823 */ /* 0x040fe2000001010b */
[----:B------:R-:W-:-:S03]  /*04d0*/  FSEL R27, R20, 127, P5 ;  /* 0x42fe0000141b7808 */ /* 0x000fc60002800000 */
[C---:B------:R-:W-:Y:S01]  /*04e0*/  FFMA.FTZ R23, R11.reuse, R0, 0.0083824126049876213074 ;  /* 0x3c0956630b177423 */ /* 0x040fe20000010000 */
[----:B------:R-:W1:Y:S03]  /*04f0*/  MUFU.EX2 R20, R27 ;  /* 0x0000001b00147308 */ /* 0x000e660000000800 */
[----:B------:R-:W-:-:S04]  /*0500*/  FFMA.FTZ R23, R11, R23, 0.041667830199003219604 ;  /* 0x3d2aabe30b177423 */ /* 0x000fc80000010017 */
[----:B------:R-:W-:-:S04]  /*0510*/  FFMA.FTZ R23, R11, R23, 0.16666397452354431152 ;  /* 0x3e2aa9f60b177423 */ /* 0x000fc80000010017 */
[----:B0-----:R-:W-:-:S04]  /*0520*/  FFMA.FTZ R28, R11, R23, 0.49999994039535522461 ;  /* 0x3efffffe0b1c7423 */ /* 0x001fc80000010017 */
[----:B------:R-:W-:Y:S01]  /*0530*/  FMUL R28, R11, R28 ;  /* 0x0000001c0b1c7220 */ /* 0x000fe20000400000 */
[----:B-1----:R-:W-:-:S03]  /*0540*/  FADD R23, R20, -1 ;  /* 0xbf80000014177421 */ /* 0x002fc60000000000 */
[----:B------:R-:W-:-:S04]  /*0550*/  FFMA.FTZ R11, R11, R28, R11 ;  /* 0x0000001c0b0b7223 */ /* 0x000fc8000001000b */
[----:B------:R-:W-:Y:S01]  /*0560*/  FFMA.FTZ R28, R20, R11, R23 ;  /* 0x0000000b141c7223 */ /* 0x000fe20000010017 */
[----:B------:R-:W-:-:S04]  /*0570*/  FMUL R20, R24, 1.4426950216293334961 ;  /* 0x3fb8aa3b18147820 */ /* 0x000fc80000400000 */
[----:B------:R-:W0:Y:S01]  /*0580*/  FRND R11, R20 ;  /* 0x00000014000b7307 */ /* 0x000e220000201000 */
[----:B---3--:R-:W-:-:S05]  /*0590*/  FADD.FTZ R6, |R24|, -RZ ;  /* 0x800000ff18067221 */ /* 0x008fca0000010200 */
[----:B------:R-:W-:Y:S01]  /*05a0*/  FSETP.GEU.AND P0, PT, R6, 0.40999999642372131348, PT ;  /* 0x3ed1eb850600780b */ /* 0x000fe20003f0e000 */
[----:B------:R-:W-:-:S04]  /*05b0*/  IMAD.WIDE R18, R3, 0x4, R18 ;  /* 0x0000000403127825 */ /* 0x000fc800078e0212 */
[----:B------:R-:W-:Y:S01]  /*05c0*/  IMAD.WIDE R8, R3, 0x4, R8 ;  /* 0x0000000403087825 */ /* 0x000fe200078e0208 */
[----:B------:R1:W3:Y:S01]  /*05d0*/  LDG.E.EL R6, desc[UR4][R18.64] ;  /* 0x0000000412067981 */ /* 0x0002e2000c2e1900 */
[----:B0-----:R-:W-:Y:S02]  /*05e0*/  FSEL R11, R11, RZ, P0 ;  /* 0x000000ff0b0b7208 */ /* 0x001fe40000000000 */
[----:B------:R-:W-:-:S04]  /*05f0*/  IMAD.WIDE R16, R3, 0x4, R16 ;  /* 0x0000000403107825 */ /* 0x000fc800078e0210 */
[----:B------:R-:W-:-:S04]  /*0600*/  FFMA.FTZ R23, -R11, 0.693145751953125, R24 ;  /* 0x3f3172000b177823 */ /* 0x000fc80000010118 */
[----:B------:R-:W-:-:S04]  /*0610*/  FFMA.FTZ R3, -R11, 1.428606765330187045e-06, R23 ;  /* 0x35bfbe8e0b037823 */ /* 0x000fc80000010117 */
[----:B------:R-:W-:Y:S01]  /*0620*/  FFMA.FTZ R20, R3, R0, 0.0083824126049876213074 ;  /* 0x3c09566303147423 */ /* 0x000fe20000010000 */
[----:B------:R-:W-:-:S03]  /*0630*/  FSETP.NEU.AND P2, PT, R11, 128, PT ;  /* 0x430000000b00780b */ /* 0x000fc60003f4d000 */
[----:B------:R-:W-:Y:S01]  /*0640*/  FFMA.FTZ R20, R3, R20, 0.041667830199003219604 ;  /* 0x3d2aabe303147423 */ /* 0x000fe20000010014 */
[----:B------:R-:W-:-:S03]  /*0650*/  FSEL R29, R11, 127, P2 ;  /* 0x42fe00000b1d7808 */ /* 0x000fc60001000000 */
[C---:B------:R-:W-:Y:S01]  /*0660*/  FFMA.FTZ R20, R3.reuse, R20, 0.16666397452354431152 ;  /* 0x3e2aa9f603147423 */ /* 0x040fe20000010014 */
[----:B------:R-:W1:Y:S03]  /*0670*/  MUFU.EX2 R11, R29 ;  /* 0x0000001d000b7308 */ /* 0x000e660000000800 */
[----:B------:R-:W-:-:S04]  /*0680*/  FFMA.FTZ R20, R3, R20, 0.49999994039535522461 ;  /* 0x3efffffe03147423 */ /* 0x000fc80000010014 */
[----:B------:R-:W-:-:S04]  /*0690*/  FMUL R20, R3, R20 ;  /* 0x0000001403147220 */ /* 0x000fc80000400000 */
[----:B------:R-:W-:Y:S01]  /*06a0*/  FFMA.FTZ R20, R3, R20, R3 ;  /* 0x0000001403147223 */ /* 0x000fe20000010003 */
[----:B------:R-:W-:Y:S01]  /*06b0*/  FMUL R3, R10, 1.4426950216293334961 ;  /* 0x3fb8aa3b0a037820 */ /* 0x000fe20000400000 */
[----:B-1----:R-:W-:-:S05]  /*06c0*/  FADD R18, R11, -1 ;  /* 0xbf8000000b127421 */ /* 0x002fca0000000000 */
[----:B------:R-:W0:Y:S01]  /*06d0*/  FRND R3, R3 ;  /* 0x0000000300037307 */ /* 0x000e220000201000 */
[----:B------:R-:W-:Y:S01]  /*06e0*/  FFMA.FTZ R11, R11, R20, R18 ;  /* 0x000000140b0b7223 */ /* 0x000fe20000010012 */
[----:B------:R-:W-:Y:S01]  /*06f0*/  FADD.FTZ R18, |R10|, -RZ ;  /* 0x800000ff0a127221 */ /* 0x000fe20000010200 */
[----:B------:R-:W5:Y:S04]  /*0700*/  LDG.E.EL R20, desc[UR4][R16.64] ;  /* 0x0000000410147981 */ /* 0x000f68000c2e1900 */
[----:B------:R-:W-:-:S04]  /*0710*/  FSETP.GEU.AND P0, PT, R18, 0.40999999642372131348, PT ;  /* 0x3ed1eb851200780b */ /* 0x000fc80003f0e000 */
[----:B0-----:R-:W-:Y:S02]  /*0720*/  FSEL R19, R3, RZ, P0 ;  /* 0x000000ff03137208 */ /* 0x001fe40000000000 */
[----:B------:R0:W5:Y:S03]  /*0730*/  LDG.E.EL R3, desc[UR4][R8.64] ;  /* 0x0000000408037981 */ /* 0x000166000c2e1900 */
[C---:B------:R-:W-:Y:S01]  /*0740*/  FFMA.FTZ R18, -R19.reuse, 0.693145751953125, R10 ;  /* 0x3f31720013127823 */ /* 0x040fe2000001010a */
[----:B------:R-:W-:-:S03]  /*0750*/  FSETP.NEU.AND P0, PT, R19, 128, PT ;  /* 0x430000001300780b */ /* 0x000fc60003f0d000 */
[C---:B------:R-:W-:Y:S01]  /*0760*/  FFMA.FTZ R23, -R19.reuse, 1.428606765330187045e-06, R18 ;  /* 0x35bfbe8e13177823 */ /* 0x040fe20000010112 */
[----:B------:R-:W-:-:S03]  /*0770*/  FSEL R18, R19, 127, P0 ;  /* 0x42fe000013127808 */ /* 0x000fc60000000000 */
[C---:B0-----:R-:W-:Y:S01]  /*0780*/  FFMA.FTZ R8, R23.reuse, R0, 0.0083824126049876213074 ;  /* 0x3c09566317087423 */ /* 0x041fe20000010000 */
[----:B------:R-:W0:Y:S03]  /*0790*/  MUFU.EX2 R19, R18 ;  /* 0x0000001200137308 */ /* 0x000e260000000800 */
[----:B------:R-:W-:-:S04]  /*07a0*/  FFMA.FTZ R8, R23, R8, 0.041667830199003219604 ;  /* 0x3d2aabe317087423 */ /* 0x000fc80000010008 */
[----:B------:R-:W-:-:S04]  /*07b0*/  FFMA.FTZ R8, R23, R8, 0.16666397452354431152 ;  /* 0x3e2aa9f617087423 */ /* 0x000fc80000010008 */
[----:B------:R-:W-:-:S04]  /*07c0*/  FFMA.FTZ R8, R23, R8, 0.49999994039535522461 ;  /* 0x3efffffe17087423 */ /* 0x000fc80000010008 */
[----:B------:R-:W-:Y:S01]  /*07d0*/  FMUL R8, R23, R8 ;  /* 0x0000000817087220 */ /* 0x000fe20000400000 */
[----:B0-----:R-:W-:-:S03]  /*07e0*/  FADD R16, R19, -1 ;  /* 0xbf80000013107421 */ /* 0x001fc60000000000 */
[----:B------:R-:W-:-:S04]  /*07f0*/  FFMA.FTZ R8, R23, R8, R23 ;  /* 0x0000000817087223 */ /* 0x000fc80000010017 */
[----:B------:R-:W-:Y:S01]  /*0800*/  FFMA.FTZ R23, R19, R8, R16 ;  /* 0x0000000813177223 */ /* 0x000fe20000010010 */
[----:B------:R-:W-:-:S06]  /*0810*/  FMUL R8, R26, 1.4426950216293334961 ;  /* 0x3fb8aa3b1a087820 */ /* 0x000fcc0000400000 */
[----:B------:R-:W0:Y:S01]  /*0820*/  FRND R8, R8 ;  /* 0x0000000800087307 */ /* 0x000e220000201000 */
[----:B------:R-:W-:-:S05]  /*0830*/  FADD.FTZ R9, |R26|, -RZ ;  /* 0x800000ff1a097221 */ /* 0x000fca0000010200 */
[----:B------:R-:W-:-:S04]  /*0840*/  FSETP.GEU.AND P1, PT, R9, 0.40999999642372131348, PT ;  /* 0x3ed1eb850900780b */ /* 0x000fc80003f2e000 */
[----:B0-----:R-:W-:-:S05]  /*0850*/  FSEL R17, R8, RZ, P1 ;  /* 0x000000ff08117208 */ /* 0x001fca0000800000 */
[C---:B------:R-:W-:Y:S01]  /*0860*/  FFMA.FTZ R16, -R17.reuse, 0.693145751953125, R26 ;  /* 0x3f31720011107823 */ /* 0x040fe2000001011a */
[----:B------:R-:W-:Y:S01]  /*0870*/  @!P5 FADD R28, R28, R28 ;  /* 0x0000001c1c1cd221 */ /* 0x000fe20000000000 */
[C---:B------:R-:W-:Y:S02]  /*0880*/  FSETP.NEU.AND P5, PT, R17.reuse, 128, PT ;  /* 0x430000001100780b */ /* 0x040fe40003fad000 */
[C---:B------:R-:W-:Y:S02]  /*0890*/  FFMA.FTZ R9, -R17.reuse, 1.428606765330187045e-06, R16 ;  /* 0x35bfbe8e11097823 */ /* 0x040fe40000010110 */
[----:B------:R-:W-:Y:S02]  /*08a0*/  FSEL R16, R17, 127, P5 ;  /* 0x42fe000011107808 */ /* 0x000fe40002800000 */
[----:B------:R-:W-:-:S04]  /*08b0*/  FFMA.FTZ R8, R9, R0, 0.0083824126049876213074 ;  /* 0x3c09566309087423 */ /* 0x000fc80000010000 */
[C---:B------:R-:W-:Y:S02]  /*08c0*/  FFMA.FTZ R17, R9.reuse, R8, 0.041667830199003219604 ;  /* 0x3d2aabe309117423 */ /* 0x040fe40000010008 */
[----:B------:R-:W0:Y:S02]  /*08d0*/  MUFU.EX2 R8, R16 ;  /* 0x0000001000087308 */ /* 0x000e240000000800 */
[----:B------:R-:W-:-:S04]  /*08e0*/  FFMA.FTZ R17, R9, R17, 0.16666397452354431152 ;  /* 0x3e2aa9f609117423 */ /* 0x000fc80000010011 */
[----:B------:R-:W-:-:S04]  /*08f0*/  FFMA.FTZ R17, R9, R17, 0.49999994039535522461 ;  /* 0x3efffffe09117423 */ /* 0x000fc80000010011 */
[----:B------:R-:W-:-:S04]  /*0900*/  FMUL R17, R9, R17 ;  /* 0x0000001109117220 */ /* 0x000fc80000400000 */
[----:B------:R-:W-:Y:S01]  /*0910*/  FFMA.FTZ R17, R9, R17, R9 ;  /* 0x0000001109117223 */ /* 0x000fe20000010009 */
[----:B0-----:R-:W-:Y:S01]  /*0920*/  FADD R9, R8, -1 ;  /* 0xbf80000008097421 */ /* 0x001fe20000000000 */
[----:B------:R-:W-:-:S03]  /*0930*/  FSETP.GT.AND P4, PT, R27, 128, PT ;  /* 0x430000001b00780b */ /* 0x000fc60003f84000 */
[----:B------:R-:W-:Y:S02]  /*0940*/  FFMA.FTZ R17, R8, R17, R9 ;  /* 0x0000001108117223 */ /* 0x000fe40000010009 */
[----:B------:R-:W0:Y:S01]  /*0950*/  LDC.64 R8, c[0x0][0x248] ;  /* 0x00009200ff087b82 */ /* 0x000e220000000a00 */
[----:B------:R-:W-:Y:S02]  /*0960*/  FSEL R28, R28, +INF , !P4 ;  /* 0x7f8000001c1c7808 */ /* 0x000fe40006000000 */
[----:B------:R-:W-:Y:S02]  /*0970*/  FSETP.NEU.AND P4, PT, R25, RZ, PT ;  /* 0x000000ff1900720b */ /* 0x000fe40003f8d000 */
[----:B------:R-:W-:-:S04]  /*0980*/  FSETP.GEU.AND P6, PT, R27, -25, PT ;  /* 0xc1c800001b00780b */ /* 0x000fc80003fce000 */
[----:B------:R-:W-:Y:S02]  /*0990*/  FSEL R28, R28, -1, P6 ;  /* 0xbf8000001c1c7808 */ /* 0x000fe40003000000 */
[----:B------:R-:W-:Y:S01]  /*09a0*/  FSETP.NEU.AND P6, PT, R26, RZ, PT ;  /* 0x000000ff1a00720b */ /* 0x000fe20003fcd000 */
[----:B------:R-:W-:Y:S01]  /*09b0*/  @!P5 FADD R17, R17, R17 ;  /* 0x000000111111d221 */ /* 0x000fe20000000000 */
[----:B------:R-:W-:-:S03]  /*09c0*/  FSETP.GT.AND P5, PT, R16, 128, PT ;  /* 0x430000001000780b */ /* 0x000fc60003fa4000 */
[----:B------:R-:W-:Y:S01]  /*09d0*/  @!P4 FADD R28, R25, R25 ;  /* 0x00000019191cc221 */ /* 0x000fe20000000000 */
[----:B------:R-:W-:Y:S02]  /*09e0*/  FSETP.GEU.AND P4, PT, R16, -25, PT ;  /* 0xc1c800001000780b */ /* 0x000fe40003f8e000 */
[----:B------:R-:W-:Y:S02]  /*09f0*/  FSEL R17, R17, +INF , !P5 ;  /* 0x7f80000011117808 */ /* 0x000fe40006800000 */
[----:B------:R-:W-:Y:S02]  /*0a00*/  FSETP.GT.AND P5, PT, R25, RZ, PT ;  /* 0x000000ff1900720b */ /* 0x000fe40003fa4000 */
[----:B------:R-:W-:Y:S01]  /*0a10*/  FSEL R17, R17, -1, P4 ;  /* 0xbf80000011117808 */ /* 0x000fe20002000000 */
[----:B------:R-:W-:Y:S01]  /*0a20*/  @!P6 FADD R17, R26, R26 ;  /* 0x0000001a1a11e221 */ /* 0x000fe20000000000 */
[----:B0-----:R-:W-:Y:S01]  /*0a30*/  IMAD.WIDE R8, R2, 0x4, R8 ;  /* 0x0000000402087825 */ /* 0x001fe200078e0208 */
[----:B------:R-:W-:-:S02]  /*0a40*/  FSETP.GT.AND P6, PT, R26, RZ, PT ;  /* 0x000000ff1a00720b */ /* 0x000fc40003fc4000 */
[----:B------:R-:W-:Y:S02]  /*0a50*/  FSEL R25, R25, R28, P5 ;  /* 0x0000001c19197208 */ /* 0x000fe40002800000 */
[C---:B------:R-:W-:Y:S02]  /*0a60*/  FSETP.GT.AND P4, PT, R18.reuse, 128, PT ;  /* 0x430000001200780b */ /* 0x040fe40003f84000 */
[----:B------:R-:W-:Y:S02]  /*0a70*/  FSETP.GEU.AND P5, PT, R18, -25, PT ;  /* 0xc1c800001200780b */ /* 0x000fe40003fae000 */
[----:B------:R-:W-:Y:S02]  /*0a80*/  FSEL R26, R26, R17, P6 ;  /* 0x000000111a1a7208 */ /* 0x000fe40003000000 */
[----:B------:R-:W3:Y:S01]  /*0a90*/  LDG.E.128 R16, desc[UR4][R8.64] ;  /* 0x0000000408107981 */ /* 0x000ee2000c1e1d00 */
[----:B------:R-:W-:-:S05]  /*0aa0*/  @!P0 FADD R23, R23, R23 ;  /* 0x0000001717178221 */ /* 0x000fca0000000000 */
[----:B------:R-:W-:-:S04]  /*0ab0*/  FSEL R23, R23, +INF , !P4 ;  /* 0x7f80000017177808 */ /* 0x000fc80006000000 */
[----:B------:R-:W-:Y:S02]  /*0ac0*/  FSEL R27, R23, -1, P5 ;  /* 0xbf800000171b7808 */ /* 0x000fe40002800000 */
[----:B------:R-:W-:Y:S01]  /*0ad0*/  FSETP.NEU.AND P0, PT, R10, RZ, PT ;  /* 0x000000ff0a00720b */ /* 0x000fe20003f0d000 */
[----:B------:R-:W-:Y:S01]  /*0ae0*/  @!P2 FADD R11, R11, R11 ;  /* 0x0000000b0b0ba221 */ /* 0x000fe20000000000 */
[C---:B------:R-:W-:Y:S02]  /*0af0*/  FSETP.GT.AND P1, PT, R29.reuse, 128, PT ;  /* 0x430000001d00780b */ /* 0x040fe40003f24000 */
[----:B------:R-:W-:Y:S02]  /*0b00*/  FSETP.GEU.AND P3, PT, R29, -25, PT ;  /* 0xc1c800001d00780b */ /* 0x000fe40003f6e000 */
[----:B------:R-:W-:-:S07]  /*0b10*/  FSETP.NEU.AND P2, PT, R24, RZ, PT ;  /* 0x000000ff1800720b */ /* 0x000fce0003f4d000 */
[C---:B------:R-:W-:Y:S01]  /*0b20*/  @!P0 FADD R27, R10.reuse, R10 ;  /* 0x0000000a0a1b8221 */ /* 0x040fe20000000000 */
[----:B------:R-:W-:-:S04]  /*0b30*/  FSETP.GT.AND P0, PT, R10, RZ, PT ;  /* 0x000000ff0a00720b */ /* 0x000fc80003f04000 */
[----:B------:R-:W-:Y:S02]  /*0b40*/  FSEL R27, R10, R27, P0 ;  /* 0x0000001b0a1b7208 */ /* 0x000fe40000000000 */
[----:B------:R-:W-:Y:S02]  /*0b50*/  FSEL R11, R11, +INF , !P1 ;  /* 0x7f8000000b0b7808 */ /* 0x000fe40004800000 */
[C---:B------:R-:W-:Y:S02]  /*0b60*/  FSETP.GT.AND P1, PT, R24.reuse, RZ, PT ;  /* 0x000000ff1800720b */ /* 0x040fe40003f24000 */
[----:B------:R-:W-:Y:S01]  /*0b70*/  FSEL R11, R11, -1, P3 ;  /* 0xbf8000000b0b7808 */ /* 0x000fe20001800000 */
[----:B------:R-:W-:-:S05]  /*0b80*/  @!P2 FADD R11, R24, R24 ;  /* 0x00000018180ba221 */ /* 0x000fca0000000000 */
[----:B------:R-:W-:Y:S02]  /*0b90*/  FSEL R24, R24, R11, P1 ;  /* 0x0000000b18187208 */ /* 0x000fe40000800000 */
[----:B------:R-:W4:Y:S04]  /*0ba0*/  LDG.E.128 R8, desc[UR4][R8.64+0x800] ;  /* 0x0008000408087981 */ /* 0x000f28000c1e1d00 */
[----:B------:R0:W-:Y:S01]  /*0bb0*/  STG.E.128 desc[UR4][R4.64], R12 ;  /* 0x0000000c04007986 */ /* 0x0001e2000c101d04 */
[----:B--2---:R-:W-:Y:S01]  /*0bc0*/  FADD R22, R22, 9.9999997473787516356e-06 ;  /* 0x3727c5ac16167421 */ /* 0x004fe20000000000 */
[----:B---3--:R-:W-:-:S04]  /*0bd0*/  FADD R23, R19, R26 ;  /* 0x0000001a13177221 */ /* 0x008fc80000000000 */
[----:B------:R-:W-:-:S06]  /*0be0*/  FMUL R28, R23, 1.4426950216293334961 ;  /* 0x3fb8aa3b171c7820 */ /* 0x000fcc0000400000 */
[----:B------:R-:W1:Y:S01]  /*0bf0*/  FRND R28, R28 ;  /* 0x0000001c001c7307 */ /* 0x000e620000201000 */
[----:B------:R-:W-:-:S05]  /*0c00*/  FADD.FTZ R29, |R23|, -RZ ;  /* 0x800000ff171d7221 */ /* 0x000fca0000010200 */
[----:B------:R-:W-:-:S04]  /*0c10*/  FSETP.GEU.AND P0, PT, R29, 0.40999999642372131348, PT ;  /* 0x3ed1eb851d00780b */ /* 0x000fc80003f0e000 */
[----:B-1----:R-:W-:-:S05]  /*0c20*/  FSEL R28, R28, RZ, P0 ;  /* 0x000000ff1c1c7208 */ /* 0x002fca0000000000 */
[C---:B------:R-:W-:Y:S01]  /*0c30*/  FFMA.FTZ R29, -R28.reuse, 0.693145751953125, R23 ;  /* 0x3f3172001c1d7823 */ /* 0x040fe20000010117 */
[----:B------:R-:W-:-:S03]  /*0c40*/  FSETP.NEU.AND P4, PT, R28, 128, PT ;  /* 0x430000001c00780b */ /* 0x000fc60003f8d000 */
[C---:B------:R-:W-:Y:S01]  /*0c50*/  FFMA.FTZ R29, -R28.reuse, 1.428606765330187045e-06, R29 ;  /* 0x35bfbe8e1c1d7823 */ /* 0x040fe2000001011d */
[----:B0-----:R-:W-:-:S03]  /*0c60*/  FSEL R12, R28, 127, P4 ;  /* 0x42fe00001c0c7808 */ /* 0x001fc60002000000 */
[----:B------:R-:W-:Y:S01]  /*0c70*/  FFMA.FTZ R14, R29, R0, 0.0083824126049876213074 ;  /* 0x3c0956631d0e7423 */ /* 0x000fe20000010000 */
[----:B------:R-:W-:-:S03]  /*0c80*/  FSETP.GT.AND P3, PT, R26, -R19, PT ;  /* 0x800000131a00720b */ /* 0x000fc60003f64000 */
[C---:B------:R-:W-:Y:S01]  /*0c90*/  FFMA.FTZ R26, R29.reuse, R14, 0.041667830199003219604 ;  /* 0x3d2aabe31d1a7423 */ /* 0x040fe2000001000e */
[----:B------:R-:W-:Y:S01]  /*0ca0*/  FADD R14, R18, R27 ;  /* 0x0000001b120e7221 */ /* 0x000fe20000000000 */
[----:B------:R-:W0:Y:S02]  /*0cb0*/  MUFU.EX2 R12, R12 ;  /* 0x0000000c000c7308 */ /* 0x000e240000000800 */
[----:B------:R-:W-:Y:S01]  /*0cc0*/  FFMA.FTZ R26, R29, R26, 0.16666397452354431152 ;  /* 0x3e2aa9f61d1a7423 */ /* 0x000fe2000001001a */
[----:B------:R-:W-:-:S03]  /*0cd0*/  FMUL R13, R14, 1.4426950216293334961 ;  /* 0x3fb8aa3b0e0d7820 */ /* 0x000fc60000400000 */
[----:B------:R-:W-:Y:S02]  /*0ce0*/  FFMA.FTZ R26, R29, R26, 0.49999994039535522461 ;  /* 0x3efffffe1d1a7423 */ /* 0x000fe4000001001a */
[----:B------:R-:W1:Y:S01]  /*0cf0*/  FRND R15, R13 ;  /* 0x0000000d000f7307 */ /* 0x000e620000201000 */
[----:B------:R-:W-:Y:S01]  /*0d00*/  FSETP.GT.AND P2, PT, R27, -R18, PT ;  /* 0x800000121b00720b */ /* 0x000fe20003f44000 */
[----:B------:R-:W-:Y:S01]  /*0d10*/  FMUL R26, R29, R26 ;  /* 0x0000001a1d1a7220 */ /* 0x000fe20000400000 */
[----:B------:R-:W-:-:S03]  /*0d20*/  FADD.FTZ R18, |R14|, -RZ ;  /* 0x800000ff0e127221 */ /* 0x000fc60000010200 */
[----:B------:R-:W-:Y:S01]  /*0d30*/  FFMA.FTZ R29, R29, R26, R29 ;  /* 0x0000001a1d1d7223 */ /* 0x000fe2000001001d */
[----:B0-----:R-:W-:Y:S01]  /*0d40*/  FADD R19, R12, -1 ;  /* 0xbf8000000c137421 */ /* 0x001fe20000000000 */
[----:B------:R-:W-:Y:S02]  /*0d50*/  FSETP.GEU.AND P0, PT, R18, 0.40999999642372131348, PT ;  /* 0x3ed1eb851200780b */ /* 0x000fe40003f0e000 */
[----:B------:R-:W-:Y:S01]  /*0d60*/  FSEL R28, R28, 127, P4 ;  /* 0x42fe00001c1c7808 */ /* 0x000fe20002000000 */
[----:B------:R-:W-:Y:S01]  /*0d70*/  FFMA.FTZ R19, R12, R29, R19 ;  /* 0x0000001d0c137223 */ /* 0x000fe20000010013 */
[----:B------:R-:W-:Y:S02]  /*0d80*/  FSETP.NEU.AND P1, PT, R23, RZ, PT ;  /* 0x000000ff1700720b */ /* 0x000fe40003f2d000 */
[----:B-1----:R-:W-:Y:S01]  /*0d90*/  FSEL R15, R15, RZ, P0 ;  /* 0x000000ff0f0f7208 */ /* 0x002fe20000000000 */
[----:B------:R-:W-:Y:S01]  /*0da0*/  @!P4 FADD R19, R19, R19 ;  /* 0x000000131313c221 */ /* 0x000fe20000000000 */
[----:B------:R-:W-:-:S03]  /*0db0*/  FSETP.GT.AND P4, PT, R28, 128, PT ;  /* 0x430000001c00780b */ /* 0x000fc60003f84000 */
[----:B------:R-:W-:Y:S01]  /*0dc0*/  FFMA.FTZ R18, -R15, 0.693145751953125, R14 ;  /* 0x3f3172000f127823 */ /* 0x000fe2000001010e */
[----:B------:R-:W-:Y:S02]  /*0dd0*/  FSEL R12, R19, +INF , !P4 ;  /* 0x7f800000130c7808 */ /* 0x000fe40006000000 */
[----:B------:R-:W-:Y:S01]  /*0de0*/  FSETP.GEU.AND P5, PT, R28, -25, PT ;  /* 0xc1c800001c00780b */ /* 0x000fe20003fae000 */
[C---:B------:R-:W-:Y:S01]  /*0df0*/  FFMA.FTZ R19, -R15.reuse, 1.428606765330187045e-06, R18 ;  /* 0x35bfbe8e0f137823 */ /* 0x040fe20000010112 */
[----:B------:R-:W-:Y:S01]  /*0e00*/  FSETP.NEU.AND P4, PT, R15, 128, PT ;  /* 0x430000000f00780b */ /* 0x000fe20003f8d000 */
[----:B------:R-:W-:Y:S01]  /*0e10*/  FADD R26, R23, R23 ;  /* 0x00000017171a7221 */ /* 0x000fe20000000000 */
[----:B------:R-:W-:Y:S01]  /*0e20*/  FSETP.GT.AND P0, PT, R24, -R17, PT ;  /* 0x800000111800720b */ /* 0x000fe20003f04000 */
[----:B------:R-:W-:Y:S01]  /*0e30*/  FADD R13, R17, R24 ;  /* 0x00000018110d7221 */ /* 0x000fe20000000000 */
[----:B------:R-:W-:Y:S01]  /*0e40*/  @P1 FSEL R26, R12, -1, P5 ;  /* 0xbf8000000c1a1808 */ /* 0x000fe20002800000 */
[----:B------:R-:W-:Y:S01]  /*0e50*/  FFMA.FTZ R12, R19, R0, 0.0083824126049876213074 ;  /* 0x3c095663130c7423 */ /* 0x000fe20000010000 */
[----:B------:R-:W-:Y:S01]  /*0e60*/  FSEL R17, R15, 127, P4 ;  /* 0x42fe00000f117808 */ /* 0x000fe20002000000 */
[----:B------:R-:W-:-:S02]  /*0e70*/  FMUL R18, R13, 1.4426950216293334961 ;  /* 0x3fb8aa3b0d127820 */ /* 0x000fc40000400000 */
[----:B------:R-:W-:-:S03]  /*0e80*/  FFMA.FTZ R12, R19, R12, 0.041667830199003219604 ;  /* 0x3d2aabe3130c7423 */ /* 0x000fc6000001000c */
[----:B------:R-:W0:Y:S01]  /*0e90*/  MUFU.EX2 R17, R17 ;  /* 0x0000001100117308 */ /* 0x000e220000000800 */
[----:B------:R-:W-:Y:S01]  /*0ea0*/  FFMA.FTZ R24, R19, R12, 0.16666397452354431152 ;  /* 0x3e2aa9f613187423 */ /* 0x000fe2000001000c */
[----:B------:R-:W-:-:S06]  /*0eb0*/  FADD.FTZ R12, |R13|, -RZ ;  /* 0x800000ff0d0c7221 */ /* 0x000fcc0000010200 */
[----:B------:R-:W1:Y:S01]  /*0ec0*/  FRND R18, R18 ;  /* 0x0000001200127307 */ /* 0x000e620000201000 */
[----:B------:R-:W-:Y:S01]  /*0ed0*/  FFMA.FTZ R24, R19, R24, 0.49999994039535522461 ;  /* 0x3efffffe13187423 */ /* 0x000fe20000010018 */
[----:B------:R-:W-:-:S03]  /*0ee0*/  FSETP.GEU.AND P5, PT, R12, 0.40999999642372131348, PT ;  /* 0x3ed1eb850c00780b */ /* 0x000fc60003fae000 */
[----:B------:R-:W-:Y:S01]  /*0ef0*/  FMUL R24, R19, R24 ;  /* 0x0000001813187220 */ /* 0x000fe20000400000 */
[----:B------:R-:W-:Y:S01]  /*0f00*/  FSETP.GT.AND P1, PT, R25, -R16, PT ;  /* 0x800000101900720b */ /* 0x000fe20003f24000 */
[----:B------:R-:W-:Y:S01]  /*0f10*/  FADD R12, R16, R25 ;  /* 0x00000019100c7221 */ /* 0x000fe20000000000 */
[----:B0-----:R-:W-:Y:S01]  /*0f20*/  FADD R16, R17, -1 ;  /* 0xbf80000011107421 */ /* 0x001fe20000000000 */
[----:B------:R-:W-:-:S04]  /*0f30*/  FFMA.FTZ R24, R19, R24, R19 ;  /* 0x0000001813187223 */ /* 0x000fc80000010013 */
[----:B------:R-:W-:Y:S01]  /*0f40*/  FFMA.FTZ R19, R17, R24, R16 ;  /* 0x0000001811137223 */ /* 0x000fe20000010010 */
[----:B-1----:R-:W-:Y:S02]  /*0f50*/  FSEL R18, R18, RZ, P5 ;  /* 0x000000ff12127208 */ /* 0x002fe40002800000 */
[----:B------:R-:W-:Y:S01]  /*0f60*/  FSEL R24, R15, 127, P4 ;  /* 0x42fe00000f187808 */ /* 0x000fe20002000000 */
[----:B------:R-:W-:Y:S01]  /*0f70*/  @!P4 FADD R19, R19, R19 ;  /* 0x000000131313c221 */ /* 0x000fe20000000000 */
[----:B------:R-:W-:Y:S01]  /*0f80*/  FSETP.NEU.AND P5, PT, R14, RZ, PT ;  /* 0x000000ff0e00720b */ /* 0x000fe20003fad000 */
[----:B------:R-:W-:Y:S01]  /*0f90*/  FFMA.FTZ R15, -R18, 0.693145751953125, R13 ;  /* 0x3f317200120f7823 */ /* 0x000fe2000001010d */
[----:B------:R-:W-:-:S03]  /*0fa0*/  FSETP.GT.AND P4, PT, R24, 128, PT ;  /* 0x430000001800780b */ /* 0x000fc60003f84000 */
[C---:B------:R-:W-:Y:S01]  /*0fb0*/  FFMA.FTZ R15, -R18.reuse, 1.428606765330187045e-06, R15 ;  /* 0x35bfbe8e120f7823 */ /* 0x040fe2000001010f */
[----:B------:R-:W-:Y:S01]  /*0fc0*/  FSEL R19, R19, +INF , !P4 ;  /* 0x7f80000013137808 */ /* 0x000fe20006000000 */
[----:B------:R0:W1:Y:S01]  /*0fd0*/  MUFU.SQRT R16, R22 ;  /* 0x0000001600107308 */ /* 0x0000620000002000 */
[----:B------:R-:W-:Y:S01]  /*0fe0*/  FSETP.NEU.AND P4, PT, R18, 128, PT ;  /* 0x430000001200780b */ /* 0x000fe20003f8d000 */
[----:B------:R-:W-:Y:S01]  /*0ff0*/  FMUL R17, R12, 1.4426950216293334961 ;  /* 0x3fb8aa3b0c117820 */ /* 0x000fe20000400000 */
[----:B------:R-:W-:Y:S02]  /*1000*/  FSETP.GEU.AND P6, PT, R24, -25, PT ;  /* 0xc1c800001800780b */ /* 0x000fe40003fce000 */
[----:B------:R-:W-:Y:S01]  /*1010*/  FSEL R24, R18, 127, P4 ;  /* 0x42fe000012187808 */ /* 0x000fe20002000000 */
[----:B0-----:R-:W-:Y:S01]  /*1020*/  FFMA.FTZ R22, R15, R0, 0.0083824126049876213074 ;  /* 0x3c0956630f167423 */ /* 0x001fe20000010000 */
[----:B------:R-:W-:Y:S01]  /*1030*/  FADD R25, R14, R14 ;  /* 0x0000000e0e197221 */ /* 0x000fe20000000000 */
[----:B------:R-:W-:-:S02]  /*1040*/  @P5 FSEL R25, R19, -1, P6 ;  /* 0xbf80000013195808 */ /* 0x000fc40003000000 */
[C---:B------:R-:W-:Y:S01]  /*1050*/  FFMA.FTZ R22, R15.reuse, R22, 0.041667830199003219604 ;  /* 0x3d2aabe30f167423 */ /* 0x040fe20000010016 */
[----:B------:R-:W0:Y:S03]  /*1060*/  FRND R17, R17 ;  /* 0x0000001100117307 */ /* 0x000e260000201000 */
[----:B------:R-:W-:-:S05]  /*1070*/  FFMA.FTZ R28, R15, R22, 0.16666397452354431152 ;  /* 0x3e2aa9f60f1c7423 */ /* 0x000fca0000010016 */
[----:B------:R-:W2:Y:S01]  /*1080*/  MUFU.EX2 R19, R24 ;  /* 0x0000001800137308 */ /* 0x000ea20000000800 */
[----:B------:R-:W-:Y:S01]  /*1090*/  FADD.FTZ R22, |R12|, -RZ ;  /* 0x800000ff0c167221 */ /* 0x000fe20000010200 */
[----:B------:R-:W-:Y:S01]  /*10a0*/  FFMA.FTZ R28, R15, R28, 0.49999994039535522461 ;  /* 0x3efffffe0f1c7423 */ /* 0x000fe2000001001c */
[----:B-1----:R-:W-:-:S03]  /*10b0*/  FSETP.GT.AND P5, PT, R16, 8.50705917302346158658e+37, PT ;  /* 0x7e8000001000780b */ /* 0x002fc60003fa4000 */
[----:B------:R-:W-:Y:S01]  /*10c0*/  FMUL R28, R15, R28 ;  /* 0x0000001c0f1c7220 */ /* 0x000fe20000400000 */
[----:B------:R-:W-:-:S03]  /*10d0*/  FSETP.GEU.AND P6, PT, R22, 0.40999999642372131348, PT ;  /* 0x3ed1eb851600780b */ /* 0x000fc60003fce000 */
[----:B------:R-:W-:Y:S01]  /*10e0*/  FFMA.FTZ R28, R15, R28, R15 ;  /* 0x0000001c0f1c7223 */ /* 0x000fe2000001000f */
[----:B0-----:R-:W-:Y:S01]  /*10f0*/  FSEL R15, R17, RZ, P6 ;  /* 0x000000ff110f7208 */ /* 0x001fe20003000000 */
[----:B--2---:R-:W-:-:S04]  /*1100*/  FADD R22, R19, -1 ;  /* 0xbf80000013167421 */ /* 0x004fc80000000000 */
[----:B------:R-:W-:Y:S01]  /*1110*/  FFMA.FTZ R19, R19, R28, R22 ;  /* 0x0000001c13137223 */ /* 0x000fe20000010016 */
[----:B------:R-:W-:Y:S01]  /*1120*/  FFMA.FTZ R22, -R15, 0.693145751953125, R12 ;  /* 0x3f3172000f167823 */ /* 0x000fe2000001010c */
[C---:B------:R-:W-:Y:S01]  /*1130*/  FSETP.GEU.AND P6, PT, R16.reuse, 1.175494350822287508e-38, PT ;  /* 0x008000001000780b */ /* 0x040fe20003fce000 */
[----:B------:R-:W-:Y:S01]  /*1140*/  @P5 FMUL R16, R16, 0.25 ;  /* 0x3e80000010105820 */ /* 0x000fe20000400000 */
[----:B------:R-:W-:Y:S01]  /*1150*/  FSEL R24, R21, 1, P5 ;  /* 0x3f80000015187808 */ /* 0x000fe20002800000 */
[C---:B------:R-:W-:Y:S01]  /*1160*/  FFMA.FTZ R17, -R15.reuse, 1.428606765330187045e-06, R22 ;  /* 0x35bfbe8e0f117823 */ /* 0x040fe20000010116 */
[----:B------:R-:W-:-:S03]  /*1170*/  FSETP.NEU.AND P5, PT, R15, 128, PT ;  /* 0x430000000f00780b */ /* 0x000fc60003fad000 */
[----:B------:R-:W-:Y:S01]  /*1180*/  FFMA.FTZ R28, R17, R0, 0.0083824126049876213074 ;  /* 0x3c095663111c7423 */ /* 0x000fe20000010000 */
[----:B------:R-:W-:-:S03]  /*1190*/  FSEL R22, R15, 127, P5 ;  /* 0x42fe00000f167808 */ /* 0x000fc60002800000 */
[C---:B------:R-:W-:Y:S01]  /*11a0*/  FFMA.FTZ R28, R17.reuse, R28, 0.041667830199003219604 ;  /* 0x3d2aabe3111c7423 */ /* 0x040fe2000001001c */
[----:B------:R-:W0:Y:S03]  /*11b0*/  MUFU.EX2 R21, R22 ;  /* 0x0000001600157308 */ /* 0x000e260000000800 */
[----:B------:R-:W-:-:S04]  /*11c0*/  FFMA.FTZ R28, R17, R28, 0.16666397452354431152 ;  /* 0x3e2aa9f6111c7423 */ /* 0x000fc8000001001c */
[----:B------:R-:W-:-:S04]  /*11d0*/  FFMA.FTZ R28, R17, R28, 0.49999994039535522461 ;  /* 0x3efffffe111c7423 */ /* 0x000fc8000001001c */
[----:B------:R-:W-:Y:S01]  /*11e0*/  FMUL R28, R17, R28 ;  /* 0x0000001c111c7220 */ /* 0x000fe20000400000 */
[----:B------:R-:W-:-:S03]  /*11f0*/  @!P6 FMUL R16, R16, 16777216 ;  /* 0x4b8000001010e820 */ /* 0x000fc60000400000 */
[----:B------:R-:W-:Y:S01]  /*1200*/  FFMA.FTZ R28, R17, R28, R17 ;  /* 0x0000001c111c7223 */ /* 0x000fe20000010011 */
[----:B0-----:R-:W-:Y:S01]  /*1210*/  FADD R17, R21, -1 ;  /* 0xbf80000015117421 */ /* 0x001fe20000000000 */
[----:B------:R-:W-:-:S03]  /*1220*/  @!P6 FMUL R24, R24, 16777216 ;  /* 0x4b8000001818e820 */ /* 0x000fc60000400000 */
[----:B------:R-:W-:Y:S02]  /*1230*/  FFMA.FTZ R21, R21, R28, R17 ;  /* 0x0000001c15157223 */ /* 0x000fe40000010011 */
[----:B------:R-:W0:Y:S01]  /*1240*/  MUFU.RCP R17, R16 ;  /* 0x0000001000117308 */ /* 0x000e220000001000 */
[----:B------:R-:W-:Y:S02]  /*1250*/  FSEL R18, R18, 127, P4 ;  /* 0x42fe000012127808 */ /* 0x000fe40002000000 */
[----:B------:R-:W-:Y:S01]  /*1260*/  FSETP.NEU.AND P6, PT, R13, RZ, PT ;  /* 0x000000ff0d00720b */ /* 0x000fe20003fcd000 */
[----:B------:R-:W-:Y:S01]  /*1270*/  @!P4 FADD R19, R19, R19 ;  /* 0x000000131313c221 */ /* 0x000fe20000000000 */
[----:B------:R-:W-:-:S04]  /*1280*/  FSETP.GT.AND P4, PT, R18, 128, PT ;  /* 0x430000001200780b */ /* 0x000fc80003f84000 */
[----:B------:R-:W-:Y:S02]  /*1290*/  FSEL R19, R19, +INF , !P4 ;  /* 0x7f80000013137808 */ /* 0x000fe40006000000 */
[----:B------:R-:W-:Y:S01]  /*12a0*/  FSETP.GEU.AND P4, PT, R18, -25, PT ;  /* 0xc1c800001200780b */ /* 0x000fe20003f8e000 */
[----:B------:R-:W-:Y:S01]  /*12b0*/  FADD R22, R13, R13 ;  /* 0x0000000d0d167221 */ /* 0x000fe20000000000 */
[----:B0-----:R-:W-:-:S03]  /*12c0*/  FMUL R24, R17, R24 ;  /* 0x0000001811187220 */ /* 0x001fc60000400000 */
[----:B------:R-:W-:Y:S02]  /*12d0*/  @P6 FSEL R22, R19, -1, P4 ;  /* 0xbf80000013166808 */ /* 0x000fe40002000000 */
[----:B------:R-:W4:Y:S01]  /*12e0*/  LDG.E.128 R16, desc[UR4][R4.64+0x800] ;  /* 0x0008000404107981 */ /* 0x000f22000c1e1d00 */
[----:B------:R-:W-:Y:S02]  /*12f0*/  FSETP.NEU.AND P4, PT, R12, RZ, PT ;  /* 0x000000ff0c00720b */ /* 0x000fe40003f8d000 */
[----:B------:R-:W-:Y:S01]  /*1300*/  FSEL R15, R15, 127, P5 ;  /* 0x42fe00000f0f7808 */ /* 0x000fe20002800000 */
[----:B------:R-:W-:-:S03]  /*1310*/  @!P5 FADD R21, R21, R21 ;  /* 0x000000151515d221 */ /* 0x000fc60000000000 */
[C---:B------:R-:W-:Y:S02]  /*1320*/  FSETP.GT.AND P5, PT, R15.reuse, 128, PT ;  /* 0x430000000f00780b */ /* 0x040fe40003fa4000 */
[----:B------:R-:W-:Y:S02]  /*1330*/  FSETP.GEU.AND P6, PT, R15, -25, PT ;  /* 0xc1c800000f00780b */ /* 0x000fe40003fce000 */
[----:B------:R-:W-:Y:S01]  /*1340*/  FSEL R15, R21, +INF , !P5 ;  /* 0x7f800000150f7808 */ /* 0x000fe20006800000 */
[----:B------:R-:W-:-:S03]  /*1350*/  FADD R21, R12, R12 ;  /* 0x0000000c0c157221 */ /* 0x000fc60000000000 */
[----:B------:R-:W-:Y:S02]  /*1360*/  @P4 FSEL R21, R15, -1, P6 ;  /* 0xbf8000000f154808 */ /* 0x000fe40003000000 */
[----:B------:R-:W-:Y:S02]  /*1370*/  FSEL R15, R23, R26, P3 ;  /* 0x0000001a170f7208 */ /* 0x000fe40001800000 */
[----:B------:R-:W-:Y:S01]  /*1380*/  FSEL R14, R14, R25, P2 ;  /* 0x000000190e0e7208 */ /* 0x000fe20001000000 */
[----:B----4-:R-:W-:-:S04]  /*1390*/  FADD R16, R16, R7 ;  /* 0x0000000710107221 */ /* 0x010fc80000000000 */
[----:B------:R-:W-:Y:S01]  /*13a0*/  FADD R23, -R6, R16 ;  /* 0x0000001006177221 */ /* 0x000fe20000000100 */
[----:B------:R-:W-:-:S03]  /*13b0*/  FADD R17, R17, R7 ;  /* 0x0000000711117221 */ /* 0x000fc60000000000 */
[-C--:B------:R-:W-:Y:S01]  /*13c0*/  FMUL R23, R23, R24.reuse ;  /* 0x0000001817177220 */ /* 0x080fe20000400000 */
[--C-:B------:R-:W-:Y:S01]  /*13d0*/  FADD R19, R19, R7.reuse ;  /* 0x0000000713137221 */ /* 0x100fe20000000000 */
[----:B------:R-:W-:Y:S02]  /*13e0*/  FADD R18, R18, R7 ;  /* 0x0000000712127221 */ /* 0x000fe40000000000 */
[----:B-----5:R-:W-:Y:S01]  /*13f0*/  FFMA R23, R3, R23, R20 ;  /* 0x0000001703177223 */ /* 0x020fe20000000014 */
[C---:B------:R-:W-:Y:S01]  /*1400*/  FADD R7, -R6.reuse, R17 ;  /* 0x0000001106077221 */ /* 0x040fe20000000100 */
[C---:B------:R-:W-:Y:S01]  /*1410*/  FADD R27, -R6.reuse, R19 ;  /* 0x00000013061b7221 */ /* 0x040fe20000000100 */
[----:B------:R-:W-:Y:S01]  /*1420*/  FADD R29, -R6, R18 ;  /* 0x00000012061d7221 */ /* 0x000fe20000000100 */
[----:B------:R-:W-:Y:S01]  /*1430*/  FMUL R26, R23, 1.4426950216293334961 ;  /* 0x3fb8aa3b171a7820 */ /* 0x000fe20000400000 */
[-C--:B------:R-:W-:Y:S01]  /*1440*/  FMUL R6, R7, R24.reuse ;  /* 0x0000001807067220 */ /* 0x080fe20000400000 */
[-C--:B------:R-:W-:Y:S01]  /*1450*/  FMUL R27, R27, R24.reuse ;  /* 0x000000181b1b7220 */ /* 0x080fe20000400000 */
[----:B------:R-:W-:-:S02]  /*1460*/  FMUL R7, R29, R24 ;  /* 0x000000181d077220 */ /* 0x000fc40000400000 */
[----:B------:R-:W0:Y:S01]  /*1470*/  FRND R24, R26 ;  /* 0x0000001a00187307 */ /* 0x000e220000201000 */
[C-C-:B------:R-:W-:Y:S01]  /*1480*/  FFMA R6, R3.reuse, R6, R20.reuse ;  /* 0x0000000603067223 */ /* 0x140fe20000000014 */
[C-C-:B------:R-:W-:Y:S01]  /*1490*/  FFMA R7, R3.reuse, R7, R20.reuse ;  /* 0x0000000703077223 */ /* 0x140fe20000000014 */
[----:B------:R-:W-:Y:S01]  /*14a0*/  FFMA R3, R3, R27, R20 ;  /* 0x0000001b03037223 */ /* 0x000fe20000000014 */
[----:B------:R-:W-:-:S05]  /*14b0*/  FADD.FTZ R20, |R23|, -RZ ;  /* 0x800000ff17147221 */ /* 0x000fca0000010200 */
[----:B------:R-:W-:-:S04]  /*14c0*/  FSETP.GEU.AND P3, PT, R20, 0.40999999642372131348, PT ;  /* 0x3ed1eb851400780b */ /* 0x000fc80003f6e000 */
[----:B0-----:R-:W-:-:S05]  /*14d0*/  FSEL R24, R24, RZ, P3 ;  /* 0x000000ff18187208 */ /* 0x001fca0001800000 */
[----:B------:R-:W-:-:S04]  /*14e0*/  FFMA.FTZ R27, -R24, 0.693145751953125, R23 ;  /* 0x3f317200181b7823 */ /* 0x000fc80000010117 */
[----:B------:R-:W-:-:S04]  /*14f0*/  FFMA.FTZ R27, -R24, 1.428606765330187045e-06, R27 ;  /* 0x35bfbe8e181b7823 */ /* 0x000fc8000001011b */
[----:B------:R-:W-:-:S04]  /*1500*/  FFMA.FTZ R20, R27, R0, 0.0083824126049876213074 ;  /* 0x3c0956631b147423 */ /* 0x000fc80000010000 */
[----:B------:R-:W-:-:S04]  /*1510*/  FFMA.FTZ R20, R27, R20, 0.041667830199003219604 ;  /* 0x3d2aabe31b147423 */ /* 0x000fc80000010014 */
[----:B------:R-:W-:Y:S01]  /*1520*/  FFMA.FTZ R20, R27, R20, 0.16666397452354431152 ;  /* 0x3e2aa9f61b147423 */ /* 0x000fe20000010014 */
[----:B------:R-:W-:-:S03]  /*1530*/  FSETP.NEU.AND P3, PT, R24, 128, PT ;  /* 0x430000001800780b */ /* 0x000fc60003f6d000 */
[----:B------:R-:W-:Y:S01]  /*1540*/  FFMA.FTZ R20, R27, R20, 0.49999994039535522461 ;  /* 0x3efffffe1b147423 */ /* 0x000fe20000010014 */
[----:B------:R-:W-:-:S03]  /*1550*/  FSEL R24, R24, 127, P3 ;  /* 0x42fe000018187808 */ /* 0x000fc60001800000 */
[----:B------:R-:W-:-:S04]  /*1560*/  FMUL R20, R27, R20 ;  /* 0x000000141b147220 */ /* 0x000fc80000400000 */
[----:B------:R-:W-:Y:S02]  /*1570*/  FFMA.FTZ R27, R27, R20, R27 ;  /* 0x000000141b1b7223 */ /* 0x000fe4000001001b */
[----:B------:R-:W0:Y:S01]  /*1580*/  MUFU.EX2 R20, R24 ;  /* 0x0000001800147308 */ /* 0x000e220000000800 */
[----:B------:R-:W-:Y:S02]  /*1590*/  FSETP.NEU.AND P4, PT, R23, RZ, PT ;  /* 0x000000ff1700720b */ /* 0x000fe40003f8d000 */
[----:B------:R-:W-:Y:S01]  /*15a0*/  FSETP.GT.AND P2, PT, R24, 128, PT ;  /* 0x430000001800780b */ /* 0x000fe20003f44000 */
[----:B0-----:R-:W-:-:S04]  /*15b0*/  FADD R25, R20, -1 ;  /* 0xbf80000014197421 */ /* 0x001fc80000000000 */
[----:B------:R-:W-:-:S04]  /*15c0*/  FFMA.FTZ R20, R20, R27, R25 ;  /* 0x0000001b14147223 */ /* 0x000fc80000010019 */
[----:B------:R-:W-:Y:S01]  /*15d0*/  @!P3 FADD R20, R20, R20 ;  /* 0x000000141414b221 */ /* 0x000fe20000000000 */
[----:B------:R-:W-:-:S04]  /*15e0*/  FSETP.GEU.AND P3, PT, R24, -25, PT ;  /* 0xc1c800001800780b */ /* 0x000fc80003f6e000 */
[----:B------:R-:W-:Y:S02]  /*15f0*/  FSEL R20, R20, +INF , !P2 ;  /* 0x7f80000014147808 */ /* 0x000fe40005000000 */
[C---:B------:R-:W-:Y:S02]  /*1600*/  FSETP.GT.AND P2, PT, R23.reuse, RZ, PT ;  /* 0x000000ff1700720b */ /* 0x040fe40003f44000 */
[----:B------:R-:W-:Y:S01]  /*1610*/  FSEL R20, R20, -1, P3 ;  /* 0xbf80000014147808 */ /* 0x000fe20001800000 */
[----:B------:R-:W-:-:S05]  /*1620*/  @!P4 FADD R20, R23, R23 ;  /* 0x000000171714c221 */ /* 0x000fca0000000000 */
[----:B------:R-:W-:-:S05]  /*1630*/  FSEL R27, R23, R20, P2 ;  /* 0x00000014171b7208 */ /* 0x000fca0001000000 */
[----:B------:R-:W-:-:S04]  /*1640*/  FADD R20, R8, R27 ;  /* 0x0000001b08147221 */ /* 0x000fc80000000000 */
[----:B------:R-:W-:-:S04]  /*1650*/  FMUL R24, R20, 1.4426950216293334961 ;  /* 0x3fb8aa3b14187820 */ /* 0x000fc80000400000 */
[----:B------:R-:W0:Y:S01]  /*1660*/  FRND R23, R24 ;  /* 0x0000001800177307 */ /* 0x000e220000201000 */
[----:B------:R-:W-:-:S05]  /*1670*/  FADD.FTZ R25, |R20|, -RZ ;  /* 0x800000ff14197221 */ /* 0x000fca0000010200 */
[----:B------:R-:W-:-:S04]  /*1680*/  FSETP.GEU.AND P2, PT, R25, 0.40999999642372131348, PT ;  /* 0x3ed1eb851900780b */ /* 0x000fc80003f4e000 */
[----:B0-----:R-:W-:-:S05]  /*1690*/  FSEL R23, R23, RZ, P2 ;  /* 0x000000ff17177208 */ /* 0x001fca0001000000 */
[----:B------:R-:W-:Y:S01]  /*16a0*/  FFMA.FTZ R26, -R23, 0.693145751953125, R20 ;  /* 0x3f317200171a7823 */ /* 0x000fe20000010114 */
[----:B------:R-:W-:-:S03]  /*16b0*/  FSETP.GT.AND P2, PT, R27, -R8, PT ;  /* 0x800000081b00720b */ /* 0x000fc60003f44000 */
[C---:B------:R-:W-:Y:S01]  /*16c0*/  FFMA.FTZ R25, -R23.reuse, 1.428606765330187045e-06, R26 ;  /* 0x35bfbe8e17197823 */ /* 0x040fe2000001011a */
[----:B------:R-:W-:-:S03]  /*16d0*/  FSETP.NEU.AND P5, PT, R23, 128, PT ;  /* 0x430000001700780b */ /* 0x000fc60003fad000 */
[----:B------:R-:W-:Y:S01]  /*16e0*/  FFMA.FTZ R8, R25, R0, 0.0083824126049876213074 ;  /* 0x3c09566319087423 */ /* 0x000fe20000010000 */
[----:B------:R-:W-:-:S03]  /*16f0*/  FSEL R27, R23, 127, P5 ;  /* 0x42fe0000171b7808 */ /* 0x000fc60002800000 */
[C---:B------:R-:W-:Y:S01]  /*1700*/  FFMA.FTZ R8, R25.reuse, R8, 0.041667830199003219604 ;  /* 0x3d2aabe319087423 */ /* 0x040fe20000010008 */
[----:B------:R-:W0:Y:S03]  /*1710*/  MUFU.EX2 R24, R27 ;  /* 0x0000001b00187308 */ /* 0x000e260000000800 */
[----:B------:R-:W-:-:S04]  /*1720*/  FFMA.FTZ R8, R25, R8, 0.16666397452354431152 ;  /* 0x3e2aa9f619087423 */ /* 0x000fc80000010008 */
[----:B------:R-:W-:Y:S01]  /*1730*/  FFMA.FTZ R8, R25, R8, 0.49999994039535522461 ;  /* 0x3efffffe19087423 */ /* 0x000fe20000010008 */
[----:B------:R-:W-:-:S03]  /*1740*/  FMUL R26, R3, 1.4426950216293334961 ;  /* 0x3fb8aa3b031a7820 */ /* 0x000fc60000400000 */
[----:B------:R-:W-:-:S04]  /*1750*/  FMUL R8, R25, R8 ;  /* 0x0000000819087220 */ /* 0x000fc80000400000 */
[----:B------:R-:W-:Y:S01]  /*1760*/  FFMA.FTZ R25, R25, R8, R25 ;  /* 0x0000000819197223 */ /* 0x000fe20000010019 */
[C---:B0-----:R-:W-:Y:S01]  /*1770*/  FADD R29, R24.reuse, -1 ;  /* 0xbf800000181d7421 */ /* 0x041fe20000000000 */
[----:B------:R-:W0:Y:S03]  /*1780*/  FRND R8, R26 ;  /* 0x0000001a00087307 */ /* 0x000e260000201000 */
[----:B------:R-:W-:Y:S01]  /*1790*/  FFMA.FTZ R24, R24, R25, R29 ;  /* 0x0000001918187223 */ /* 0x000fe2000001001d */
[----:B------:R-:W-:-:S05]  /*17a0*/  FADD.FTZ R25, |R3|, -RZ ;  /* 0x800000ff03197221 */ /* 0x000fca0000010200 */
[----:B------:R-:W-:-:S04]  /*17b0*/  FSETP.GEU.AND P3, PT, R25, 0.40999999642372131348, PT ;  /* 0x3ed1eb851900780b */ /* 0x000fc80003f6e000 */
[----:B0-----:R-:W-:-:S05]  /*17c0*/  FSEL R8, R8, RZ, P3 ;  /* 0x000000ff08087208 */ /* 0x001fca0001800000 */
[C---:B------:R-:W-:Y:S01]  /*17d0*/  FFMA.FTZ R25, -R8.reuse, 0.693145751953125, R3 ;  /* 0x3f31720008197823 */ /* 0x040fe20000010103 */
[----:B------:R-:W-:-:S03]  /*17e0*/  FSETP.NEU.AND P4, PT, R8, 128, PT ;  /* 0x430000000800780b */ /* 0x000fc60003f8d000 */
[C---:B------:R-:W-:Y:S01]  /*17f0*/  FFMA.FTZ R25, -R8.reuse, 1.428606765330187045e-06, R25 ;  /* 0x35bfbe8e08197823 */ /* 0x040fe20000010119 */
[----:B------:R-:W-:-:S03]  /*1800*/  FSEL R8, R8, 127, P4 ;  /* 0x42fe000008087808 */ /* 0x000fc60002000000 */
[C---:B------:R-:W-:Y:S01]  /*1810*/  FFMA.FTZ R28, R25.reuse, R0, 0.0083824126049876213074 ;  /* 0x3c095663191c7423 */ /* 0x040fe20000010000 */
[----:B------:R-:W0:Y:S03]  /*1820*/  MUFU.EX2 R26, R8 ;  /* 0x00000008001a7308 */ /* 0x000e260000000800 */
[----:B------:R-:W-:-:S04]  /*1830*/  FFMA.FTZ R28, R25, R28, 0.041667830199003219604 ;  /* 0x3d2aabe3191c7423 */ /* 0x000fc8000001001c */
[----:B------:R-:W-:Y:S01]  /*1840*/  FFMA.FTZ R28, R25, R28, 0.16666397452354431152 ;  /* 0x3e2aa9f6191c7423 */ /* 0x000fe2000001001c */
[----:B------:R-:W-:-:S03]  /*1850*/  FSETP.NEU.AND P3, PT, R20, RZ, PT ;  /* 0x000000ff1400720b */ /* 0x000fc60003f6d000 */
[----:B------:R-:W-:Y:S01]  /*1860*/  FFMA.FTZ R28, R25, R28, 0.49999994039535522461 ;  /* 0x3efffffe191c7423 */ /* 0x000fe2000001001c */
[----:B------:R-:W-:Y:S01]  /*1870*/  FSEL R23, R23, 127, P5 ;  /* 0x42fe000017177808 */ /* 0x000fe20002800000 */
[----:B------:R-:W-:Y:S02]  /*1880*/  @!P5 FADD R24, R24, R24 ;  /* 0x000000181818d221 */ /* 0x000fe40000000000 */
[----:B------:R-:W-:Y:S01]  /*1890*/  FMUL R28, R25, R28 ;  /* 0x0000001c191c7220 */ /* 0x000fe20000400000 */
[----:B------:R-:W-:Y:S01]  /*18a0*/  FSETP.GT.AND P5, PT, R23, 128, PT ;  /* 0x430000001700780b */ /* 0x000fe20003fa4000 */
[----:B0-----:R-:W-:Y:S02]  /*18b0*/  FADD R27, R26, -1 ;  /* 0xbf8000001a1b7421 */ /* 0x001fe40000000000 */
[----:B------:R-:W-:Y:S01]  /*18c0*/  FFMA.FTZ R25, R25, R28, R25 ;  /* 0x0000001c19197223 */ /* 0x000fe20000010019 */
[----:B------:R-:W-:Y:S02]  /*18d0*/  FSEL R24, R24, +INF , !P5 ;  /* 0x7f80000018187808 */ /* 0x000fe40006800000 */
[----:B------:R-:W-:Y:S01]  /*18e0*/  FSETP.GEU.AND P6, PT, R23, -25, PT ;  /* 0xc1c800001700780b */ /* 0x000fe20003fce000 */
[----:B------:R-:W-:Y:S01]  /*18f0*/  FFMA.FTZ R25, R26, R25, R27 ;  /* 0x000000191a197223 */ /* 0x000fe2000001001b */
[----:B------:R-:W-:Y:S01]  /*1900*/  FMUL R26, R7, 1.4426950216293334961 ;  /* 0x3fb8aa3b071a7820 */ /* 0x000fe20000400000 */
[----:B------:R-:W-:Y:S01]  /*1910*/  FADD R23, R20, R20 ;  /* 0x0000001414177221 */ /* 0x000fe20000000000 */
[----:B------:R-:W-:-:S02]  /*1920*/  @P3 FSEL R23, R24, -1, P6 ;  /* 0xbf80000018173808 */ /* 0x000fc40003000000 */
[----:B------:R-:W0:Y:S01]  /*1930*/  FRND R24, R26 ;  /* 0x0000001a00187307 */ /* 0x000e220000201000 */
[----:B------:R-:W-:-:S05]  /*1940*/  FADD.FTZ R27, |R7|, -RZ ;  /* 0x800000ff071b7221 */ /* 0x000fca0000010200 */
[----:B------:R-:W-:-:S04]  /*1950*/  FSETP.GEU.AND P3, PT, R27, 0.40999999642372131348, PT ;  /* 0x3ed1eb851b00780b */ /* 0x000fc80003f6e000 */
[----:B0-----:R-:W-:-:S05]  /*1960*/  FSEL R24, R24, RZ, P3 ;  /* 0x000000ff18187208 */ /* 0x001fca0001800000 */
[----:B------:R-:W-:Y:S01]  /*1970*/  FFMA.FTZ R27, -R24, 0.693145751953125, R7 ;  /* 0x3f317200181b7823 */ /* 0x000fe20000010107 */
[----:B------:R-:W-:-:S03]  /*1980*/  FSETP.GT.AND P6, PT, R8, 128, PT ;  /* 0x430000000800780b */ /* 0x000fc60003fc4000 */
[----:B------:R-:W-:Y:S01]  /*1990*/  FFMA.FTZ R27, -R24, 1.428606765330187045e-06, R27 ;  /* 0x35bfbe8e181b7823 */ /* 0x000fe2000001011b */
[----:B------:R-:W-:-:S03]  /*19a0*/  FSETP.GEU.AND P5, PT, R8, -25, PT ;  /* 0xc1c800000800780b */ /* 0x000fc60003fae000 */
[----:B------:R-:W-:Y:S01]  /*19b0*/  FFMA.FTZ R8, R27, R0, 0.0083824126049876213074 ;  /* 0x3c0956631b087423 */ /* 0x000fe20000010000 */
[----:B------:R-:W-:-:S03]  /*19c0*/  FSETP.NEU.AND P3, PT, R24, 128, PT ;  /* 0x430000001800780b */ /* 0x000fc60003f6d000 */
[----:B------:R-:W-:Y:S01]  /*19d0*/  FFMA.FTZ R8, R27, R8, 0.041667830199003219604 ;  /* 0x3d2aabe31b087423 */ /* 0x000fe20000010008 */
[----:B------:R-:W-:Y:S01]  /*19e0*/  @!P4 FADD R25, R25, R25 ;  /* 0x000000191919c221 */ /* 0x000fe20000000000 */
[----:B------:R-:W-:Y:S02]  /*19f0*/  FSETP.NEU.AND P4, PT, R3, RZ, PT ;  /* 0x000000ff0300720b */ /* 0x000fe40003f8d000 */
[----:B------:R-:W-:Y:S01]  /*1a00*/  FFMA.FTZ R8, R27, R8, 0.16666397452354431152 ;  /* 0x3e2aa9f61b087423 */ /* 0x000fe20000010008 */
[----:B------:R-:W-:-:S03]  /*1a10*/  FSEL R24, R24, 127, P3 ;  /* 0x42fe000018187808 */ /* 0x000fc60001800000 */
[----:B------:R-:W-:Y:S01]  /*1a20*/  FFMA.FTZ R8, R27, R8, 0.49999994039535522461 ;  /* 0x3efffffe1b087423 */ /* 0x000fe20000010008 */
[----:B------:R-:W0:Y:S01]  /*1a30*/  MUFU.EX2 R26, R24 ;  /* 0x00000018001a7308 */ /* 0x000e220000000800 */
[----:B------:R-:W-:Y:S02]  /*1a40*/  FSEL R25, R25, +INF , !P6 ;  /* 0x7f80000019197808 */ /* 0x000fe40007000000 */
[----:B------:R-:W-:-:S04]  /*1a50*/  FMUL R8, R27, R8 ;  /* 0x000000081b087220 */ /* 0x000fc80000400000 */
[----:B------:R-:W-:Y:S01]  /*1a60*/  FFMA.FTZ R27, R27, R8, R27 ;  /* 0x000000081b1b7223 */ /* 0x000fe2000001001b */
[----:B------:R-:W-:Y:S01]  /*1a70*/  FSEL R8, R25, -1, P5 ;  /* 0xbf80000019087808 */ /* 0x000fe20002800000 */
[C---:B------:R-:W-:Y:S01]  /*1a80*/  @!P4 FADD R8, R3.reuse, R3 ;  /* 0x000000030308c221 */ /* 0x040fe20000000000 */
[----:B------:R-:W-:-:S04]  /*1a90*/  FSETP.GT.AND P4, PT, R3, RZ, PT ;  /* 0x000000ff0300720b */ /* 0x000fc80003f84000 */
[----:B------:R-:W-:Y:S01]  /*1aa0*/  FSEL R8, R3, R8, P4 ;  /* 0x0000000803087208 */ /* 0x000fe20002000000 */
[----:B0-----:R-:W-:-:S04]  /*1ab0*/  FADD R3, R26, -1 ;  /* 0xbf8000001a037421 */ /* 0x001fc80000000000 */
[----:B------:R-:W-:Y:S01]  /*1ac0*/  FFMA.FTZ R3, R26, R27, R3 ;  /* 0x0000001b1a037223 */ /* 0x000fe20000010003 */
[----:B------:R-:W-:-:S04]  /*1ad0*/  FMUL R26, R6, 1.4426950216293334961 ;  /* 0x3fb8aa3b061a7820 */ /* 0x000fc80000400000 */
        /* <DEDUP_REMOVED lines=8> */
[----:B------:R-:W-:-:S04]  /*1b60*/  FFMA.FTZ R24, R27, R0, 0.0083824126049876213074 ;  /* 0x3c0956631b187423 */ /* 0x000fc80000010000 */
[----:B------:R-:W-:-:S04]  /*1b70*/  FFMA.FTZ R24, R27, R24, 0.041667830199003219604 ;  /* 0x3d2aabe31b187423 */ /* 0x000fc80000010018 */
[----:B------:R-:W-:Y:S01]  /*1b80*/  FFMA.FTZ R24, R27, R24, 0.16666397452354431152 ;  /* 0x3e2aa9f61b187423 */ /* 0x000fe20000010018 */
[----:B------:R-:W-:-:S03]  /*1b90*/  FSETP.NEU.AND P4, PT, R25, 128, PT ;  /* 0x430000001900780b */ /* 0x000fc60003f8d000 */
[----:B------:R-:W-:Y:S01]  /*1ba0*/  FFMA.FTZ R24, R27, R24, 0.49999994039535522461 ;  /* 0x3efffffe1b187423 */ /* 0x000fe20000010018 */
[----:B------:R-:W-:Y:S01]  /*1bb0*/  @!P3 FADD R3, R3, R3 ;  /* 0x000000030303b221 */ /* 0x000fe20000000000 */
[----:B------:R-:W-:Y:S02]  /*1bc0*/  FSETP.NEU.AND P3, PT, R7, RZ, PT ;  /* 0x000000ff0700720b */ /* 0x000fe40003f6d000 */
[----:B------:R-:W-:Y:S01]  /*1bd0*/  FMUL R24, R27, R24 ;  /* 0x000000181b187220 */ /* 0x000fe20000400000 */
[----:B------:R-:W-:-:S03]  /*1be0*/  FSEL R25, R25, 127, P4 ;  /* 0x42fe000019197808 */ /* 0x000fc60002000000 */
[----:B------:R-:W-:Y:S02]  /*1bf0*/  FFMA.FTZ R27, R27, R24, R27 ;  /* 0x000000181b1b7223 */ /* 0x000fe4000001001b */
[----:B------:R-:W0:Y:S01]  /*1c00*/  MUFU.EX2 R24, R25 ;  /* 0x0000001900187308 */ /* 0x000e220000000800 */
[----:B------:R-:W-:-:S04]  /*1c10*/  FSEL R3, R3, +INF , !P6 ;  /* 0x7f80000003037808 */ /* 0x000fc80007000000 */
[----:B------:R-:W-:Y:S01]  /*1c20*/  FSEL R26, R3, -1, P5 ;  /* 0xbf800000031a7808 */ /* 0x000fe20002800000 */
[C---:B------:R-:W-:Y:S01]  /*1c30*/  @!P3 FADD R26, R7.reuse, R7 ;  /* 0x00000007071ab221 */ /* 0x040fe20000000000 */
[----:B------:R-:W-:-:S04]  /*1c40*/  FSETP.GT.AND P3, PT, R7, RZ, PT ;  /* 0x000000ff0700720b */ /* 0x000fc80003f64000 */
[----:B------:R-:W-:Y:S01]  /*1c50*/  FSEL R3, R7, R26, P3 ;  /* 0x0000001a07037208 */ /* 0x000fe20001800000 */
[----:B0-----:R-:W-:Y:S01]  /*1c60*/  FADD R7, R24, -1 ;  /* 0xbf80000018077421 */ /* 0x001fe20000000000 */
[----:B------:R-:W-:-:S03]  /*1c70*/  FSETP.NEU.AND P5, PT, R6, RZ, PT ;  /* 0x000000ff0600720b */ /* 0x000fc60003fad000 */
[----:B------:R-:W-:Y:S01]  /*1c80*/  FFMA.FTZ R7, R24, R27, R7 ;  /* 0x0000001b18077223 */ /* 0x000fe20000010007 */
[----:B------:R-:W-:-:S03]  /*1c90*/  FSETP.GT.AND P3, PT, R25, 128, PT ;  /* 0x430000001900780b */ /* 0x000fc60003f64000 */
[----:B------:R-:W-:Y:S01]  /*1ca0*/  @!P4 FADD R7, R7, R7 ;  /* 0x000000070707c221 */ /* 0x000fe20000000000 */
[----:B------:R-:W-:-:S04]  /*1cb0*/  FSETP.GEU.AND P4, PT, R25, -25, PT ;  /* 0xc1c800001900780b */ /* 0x000fc80003f8e000 */
[----:B------:R-:W-:Y:S02]  /*1cc0*/  FSEL R7, R7, +INF , !P3 ;  /* 0x7f80000007077808 */ /* 0x000fe40005800000 */
[C---:B------:R-:W-:Y:S02]  /*1cd0*/  FSETP.GT.AND P3, PT, R6.reuse, RZ, PT ;  /* 0x000000ff0600720b */ /* 0x040fe40003f64000 */
[----:B------:R-:W-:Y:S01]  /*1ce0*/  FSEL R25, R7, -1, P4 ;  /* 0xbf80000007197808 */ /* 0x000fe20002000000 */
[----:B------:R-:W-:-:S05]  /*1cf0*/  @!P5 FADD R25, R6, R6 ;  /* 0x000000060619d221 */ /* 0x000fca0000000000 */
[----:B------:R-:W-:Y:S01]  /*1d00*/  FSEL R24, R6, R25, P3 ;  /* 0x0000001906187208 */ /* 0x000fe20001800000 */
[----:B------:R-:W-:-:S04]  /*1d10*/  FADD R7, R10, R3 ;  /* 0x000000030a077221 */ /* 0x000fc80000000000 */
[----:B------:R-:W-:Y:S01]  /*1d20*/  FADD R6, R9, R24 ;  /* 0x0000001809067221 */ /* 0x000fe20000000000 */
[----:B------:R-:W-:-:S03]  /*1d30*/  FMUL R27, R7, 1.4426950216293334961 ;  /* 0x3fb8aa3b071b7820 */ /* 0x000fc60000400000 */
[----:B------:R-:W-:Y:S01]  /*1d40*/  FMUL R25, R6, 1.4426950216293334961 ;  /* 0x3fb8aa3b06197820 */ /* 0x000fe20000400000 */
[----:B------:R-:W0:Y:S01]  /*1d50*/  FRND R26, R27 ;  /* 0x0000001b001a7307 */ /* 0x000e220000201000 */
[----:B------:R-:W-:Y:S01]  /*1d60*/  FSETP.GT.AND P4, PT, R3, -R10, PT ;  /* 0x8000000a0300720b */ /* 0x000fe20003f84000 */
[----:B------:R-:W-:-:S06]  /*1d70*/  FADD.FTZ R10, |R7|, -RZ ;  /* 0x800000ff070a7221 */ /* 0x000fcc0000010200 */
[----:B------:R-:W1:Y:S01]  /*1d80*/  FRND R25, R25 ;  /* 0x0000001900197307 */ /* 0x000e620000201000 */
[----:B------:R-:W-:Y:S01]  /*1d90*/  FADD.FTZ R3, |R6|, -RZ ;  /* 0x800000ff06037221 */ /* 0x000fe20000010200 */
[----:B------:R-:W-:-:S04]  /*1da0*/  FSETP.GEU.AND P5, PT, R10, 0.40999999642372131348, PT ;  /* 0x3ed1eb850a00780b */ /* 0x000fc80003fae000 */
[----:B------:R-:W-:Y:S02]  /*1db0*/  FSETP.GEU.AND P3, PT, R3, 0.40999999642372131348, PT ;  /* 0x3ed1eb850300780b */ /* 0x000fe40003f6e000 */
[----:B0-----:R-:W-:Y:S02]  /*1dc0*/  FSEL R26, R26, RZ, P5 ;  /* 0x000000ff1a1a7208 */ /* 0x001fe40002800000 */
[----:B-1----:R-:W-:Y:S02]  /*1dd0*/  FSEL R3, R25, RZ, P3 ;  /* 0x000000ff19037208 */ /* 0x002fe40001800000 */
[----:B------:R-:W-:Y:S01]  /*1de0*/  FSETP.GT.AND P3, PT, R24, -R9, PT ;  /* 0x800000091800720b */ /* 0x000fe20003f64000 */
[C---:B------:R-:W-:Y:S02]  /*1df0*/  FFMA.FTZ R9, -R26.reuse, 0.693145751953125, R7 ;  /* 0x3f3172001a097823 */ /* 0x040fe40000010107 */
[----:B------:R-:W-:Y:S02]  /*1e00*/  FFMA.FTZ R10, -R3, 0.693145751953125, R6 ;  /* 0x3f317200030a7823 */ /* 0x000fe40000010106 */
[----:B------:R-:W-:-:S02]  /*1e10*/  FFMA.FTZ R25, -R26, 1.428606765330187045e-06, R9 ;  /* 0x35bfbe8e1a197823 */ /* 0x000fc40000010109 */
[----:B------:R-:W-:-:S04]  /*1e20*/  FFMA.FTZ R9, -R3, 1.428606765330187045e-06, R10 ;  /* 0x35bfbe8e03097823 */ /* 0x000fc8000001010a */
[----:B------:R-:W-:-:S04]  /*1e30*/  FFMA.FTZ R24, R9, R0, 0.0083824126049876213074 ;  /* 0x3c09566309187423 */ /* 0x000fc80000010000 */
[----:B------:R-:W-:-:S04]  /*1e40*/  FFMA.FTZ R24, R9, R24, 0.041667830199003219604 ;  /* 0x3d2aabe309187423 */ /* 0x000fc80000010018 */
[----:B------:R-:W-:-:S04]  /*1e50*/  FFMA.FTZ R24, R9, R24, 0.16666397452354431152 ;  /* 0x3e2aa9f609187423 */ /* 0x000fc80000010018 */
[----:B------:R-:W-:Y:S01]  /*1e60*/  FFMA.FTZ R24, R9, R24, 0.49999994039535522461 ;  /* 0x3efffffe09187423 */ /* 0x000fe20000010018 */
[----:B------:R-:W-:-:S03]  /*1e70*/  FFMA.FTZ R10, R25, R0, 0.0083824126049876213074 ;  /* 0x3c095663190a7423 */ /* 0x000fc60000010000 */
[----:B------:R-:W-:Y:S01]  /*1e80*/  FMUL R24, R9, R24 ;  /* 0x0000001809187220 */ /* 0x000fe20000400000 */
[----:B------:R-:W-:-:S03]  /*1e90*/  FFMA.FTZ R10, R25, R10, 0.041667830199003219604 ;  /* 0x3d2aabe3190a7423 */ /* 0x000fc6000001000a */
[----:B------:R-:W-:Y:S01]  /*1ea0*/  FFMA.FTZ R9, R9, R24, R9 ;  /* 0x0000001809097223 */ /* 0x000fe20000010009 */
[----:B------:R-:W-:Y:S01]  /*1eb0*/  FADD R24, R11, R8 ;  /* 0x000000080b187221 */ /* 0x000fe20000000000 */
[----:B------:R-:W-:-:S03]  /*1ec0*/  FFMA.FTZ R10, R25, R10, 0.16666397452354431152 ;  /* 0x3e2aa9f6190a7423 */ /* 0x000fc6000001000a */
[----:B------:R-:W-:Y:S01]  /*1ed0*/  FMUL R28, R24, 1.4426950216293334961 ;  /* 0x3fb8aa3b181c7820 */ /* 0x000fe20000400000 */
[----:B------:R-:W-:-:S04]  /*1ee0*/  FFMA.FTZ R10, R25, R10, 0.49999994039535522461 ;  /* 0x3efffffe190a7423 */ /* 0x000fc8000001000a */
[C---:B------:R-:W-:Y:S01]  /*1ef0*/  FMUL R10, R25.reuse, R10 ;  /* 0x0000000a190a7220 */ /* 0x040fe20000400000 */
[----:B------:R-:W0:Y:S03]  /*1f00*/  FRND R28, R28 ;  /* 0x0000001c001c7307 */ /* 0x000e260000201000 */
[----:B------:R-:W-:Y:S01]  /*1f10*/  FFMA.FTZ R10, R25, R10, R25 ;  /* 0x0000000a190a7223 */ /* 0x000fe20000010019 */
[----:B------:R-:W-:-:S05]  /*1f20*/  FADD.FTZ R25, |R24|, -RZ ;  /* 0x800000ff18197221 */ /* 0x000fca0000010200 */
[----:B------:R-:W-:-:S04]  /*1f30*/  FSETP.GEU.AND P5, PT, R25, 0.40999999642372131348, PT ;  /* 0x3ed1eb851900780b */ /* 0x000fc80003fae000 */
[----:B0-----:R-:W-:Y:S02]  /*1f40*/  FSEL R27, R28, RZ, P5 ;  /* 0x000000ff1c1b7208 */ /* 0x001fe40002800000 */
[----:B------:R-:W-:-:S03]  /*1f50*/  FSETP.NEU.AND P5, PT, R26, 128, PT ;  /* 0x430000001a00780b */ /* 0x000fc60003fad000 */
[----:B------:R-:W-:Y:S01]  /*1f60*/  FFMA.FTZ R25, -R27, 0.693145751953125, R24 ;  /* 0x3f3172001b197823 */ /* 0x000fe20000010118 */
[----:B------:R-:W-:-:S03]  /*1f70*/  FSEL R26, R26, 127, P5 ;  /* 0x42fe00001a1a7808 */ /* 0x000fc60002800000 */
[----:B------:R-:W-:Y:S02]  /*1f80*/  FFMA.FTZ R25, -R27, 1.428606765330187045e-06, R25 ;  /* 0x35bfbe8e1b197823 */ /* 0x000fe40000010119 */
[----:B------:R-:W0:Y:S01]  /*1f90*/  MUFU.EX2 R27, R26 ;  /* 0x0000001a001b7308 */ /* 0x000e220000000800 */
[----:B------:R-:W-:Y:S01]  /*1fa0*/  FSEL R13, R13, R22, P0 ;  /* 0x000000160d0d7208 */ /* 0x000fe20000000000 */
[----:B------:R-:W-:Y:S01]  /*1fb0*/  FFMA.FTZ R0, R25, R0, 0.0083824126049876213074 ;  /* 0x3c09566319007423 */ /* 0x000fe20000010000 */
[----:B------:R-:W-:Y:S02]  /*1fc0*/  FSETP.NEU.AND P6, PT, R7, RZ, PT ;  /* 0x000000ff0700720b */ /* 0x000fe40003fcd000 */
[----:B------:R-:W-:Y:S01]  /*1fd0*/  FSETP.GT.AND P0, PT, R8, -R11, PT ;  /* 0x8000000b0800720b */ /* 0x000fe20003f04000 */
[----:B------:R-:W-:Y:S01]  /*1fe0*/  FFMA.FTZ R0, R25, R0, 0.041667830199003219604 ;  /* 0x3d2aabe319007423 */ /* 0x000fe20000010000 */
[----:B0-----:R-:W-:-:S04]  /*1ff0*/  FADD R22, R27, -1 ;  /* 0xbf8000001b167421 */ /* 0x001fc80000000000 */
[----:B------:R-:W-:Y:S01]  /*2000*/  FFMA.FTZ R10, R27, R10, R22 ;  /* 0x0000000a1b0a7223 */ /* 0x000fe20000010016 */
[----:B------:R-:W-:-:S03]  /*2010*/  FADD R8, R11, R8 ;  /* 0x000000080b087221 */ /* 0x000fc60000000000 */
[----:B------:R-:W-:Y:S01]  /*2020*/  @!P5 FADD R10, R10, R10 ;  /* 0x0000000a0a0ad221 */ /* 0x000fe20000000000 */
[----:B------:R-:W-:Y:S01]  /*2030*/  FSETP.GT.AND P5, PT, R26, 128, PT ;  /* 0x430000001a00780b */ /* 0x000fe20003fa4000 */
[----:B------:R-:W-:Y:S01]  /*2040*/  FFMA.FTZ R0, R25, R0, 0.16666397452354431152 ;  /* 0x3e2aa9f619007423 */ /* 0x000fe20000010000 */
[----:B------:R-:W-:Y:S02]  /*2050*/  FADD.FTZ R22, |R8|, -RZ ;  /* 0x800000ff08167221 */ /* 0x000fe40000010200 */
[----:B------:R-:W-:Y:S02]  /*2060*/  FSEL R11, R10, +INF , !P5 ;  /* 0x7f8000000a0b7808 */ /* 0x000fe40006800000 */
[----:B------:R-:W-:Y:S01]  /*2070*/  FSETP.GEU.AND P5, PT, R26, -25, PT ;  /* 0xc1c800001a00780b */ /* 0x000fe20003fae000 */
[----:B------:R-:W-:Y:S01]  /*2080*/  FADD R10, R7, R7 ;  /* 0x00000007070a7221 */ /* 0x000fe20000000000 */
[----:B------:R-:W-:Y:S02]  /*2090*/  FFMA.FTZ R0, R25, R0, 0.49999994039535522461 ;  /* 0x3efffffe19007423 */ /* 0x000fe40000010000 */
[----:B------:R-:W-:-:S02]  /*20a0*/  @P6 FSEL R10, R11, -1, P5 ;  /* 0xbf8000000b0a6808 */ /* 0x000fc40002800000 */
[----:B------:R-:W-:Y:S02]  /*20b0*/  FSETP.NEU.AND P6, PT, R3, 128, PT ;  /* 0x430000000300780b */ /* 0x000fe40003fcd000 */
[----:B------:R-:W-:Y:S01]  /*20c0*/  FSETP.GEU.AND P5, PT, R22, 0.40999999642372131348, PT ;  /* 0x3ed1eb851600780b */ /* 0x000fe20003fae000 */
[----:B------:R-:W-:Y:S01]  /*20d0*/  FMUL R22, R25, R0 ;  /* 0x0000000019167220 */ /* 0x000fe20000400000 */
[----:B------:R-:W-:-:S03]  /*20e0*/  FSEL R3, R3, 127, P6 ;  /* 0x42fe000003037808 */ /* 0x000fc60003000000 */
[----:B------:R-:W-:Y:S01]  /*20f0*/  FFMA.FTZ R25, R25, R22, R25 ;  /* 0x0000001619197223 */ /* 0x000fe20000010019 */
[----:B------:R-:W-:Y:S01]  /*2100*/  FMUL R22, R8, 1.4426950216293334961 ;  /* 0x3fb8aa3b08167820 */ /* 0x000fe20000400000 */
[----:B------:R-:W0:Y:S08]  /*2110*/  MUFU.EX2 R0, R3 ;  /* 0x0000000300007308 */ /* 0x000e300000000800 */
[----:B------:R-:W1:Y:S01]  /*2120*/  FRND R22, R22 ;  /* 0x0000001600167307 */ /* 0x000e620000201000 */
[----:B0-----:R-:W-:-:S04]  /*2130*/  FADD R11, R0, -1 ;  /* 0xbf800000000b7421 */ /* 0x001fc80000000000 */
[----:B------:R-:W-:Y:S01]  /*2140*/  FFMA.FTZ R9, R0, R9, R11 ;  /* 0x0000000900097223 */ /* 0x000fe2000001000b */
[----:B-1----:R-:W-:Y:S02]  /*2150*/  FSEL R0, R22, RZ, P5 ;  /* 0x000000ff16007208 */ /* 0x002fe40002800000 */
[----:B------:R-:W-:Y:S01]  /*2160*/  FSETP.NEU.AND P5, PT, R6, RZ, PT ;  /* 0x000000ff0600720b */ /* 0x000fe20003fad000 */
[----:B------:R-:W-:Y:S01]  /*2170*/  @!P6 FADD R9, R9, R9 ;  /* 0x000000090909e221 */ /* 0x000fe20000000000 */
[----:B------:R-:W-:-:S04]  /*2180*/  FSETP.GT.AND P6, PT, R3, 128, PT ;  /* 0x430000000300780b */ /* 0x000fc80003fc4000 */
[----:B------:R-:W-:Y:S02]  /*2190*/  FSEL R9, R9, +INF , !P6 ;  /* 0x7f80000009097808 */ /* 0x000fe40007000000 */
[----:B------:R-:W-:Y:S01]  /*21a0*/  FSETP.GEU.AND P6, PT, R3, -25, PT ;  /* 0xc1c800000300780b */ /* 0x000fe20003fce000 */
[----:B------:R-:W-:-:S04]  /*21b0*/  FADD R11, R6, R6 ;  /* 0x00000006060b7221 */ /* 0x000fc80000000000 */
[----:B------:R-:W-:Y:S02]  /*21c0*/  @P5 FSEL R11, R9, -1, P6 ;  /* 0xbf800000090b5808 */ /* 0x000fe40003000000 */
[----:B------:R-:W-:-:S04]  /*21d0*/  FSETP.NEU.AND P5, PT, R0, 128, PT ;  /* 0x430000000000780b */ /* 0x000fc80003fad000 */
[----:B------:R-:W-:-:S04]  /*21e0*/  FSEL R0, R0, 127, P5 ;  /* 0x42fe000000007808 */ /* 0x000fc80002800000 */
[----:B------:R-:W0:Y:S02]  /*21f0*/  MUFU.EX2 R3, R0 ;  /* 0x0000000000037308 */ /* 0x000e240000000800 */
[----:B0-----:R-:W-:-:S04]  /*2200*/  FADD R22, R3, -1 ;  /* 0xbf80000003167421 */ /* 0x001fc80000000000 */
[----:B------:R-:W-:-:S04]  /*2210*/  FFMA.FTZ R22, R3, R25, R22 ;  /* 0x0000001903167223 */ /* 0x000fc80000010016 */
[----:B------:R-:W-:Y:S01]  /*2220*/  @!P5 FADD R22, R22, R22 ;  /* 0x000000161616d221 */ /* 0x000fe20000000000 */
[----:B------:R-:W-:Y:S02]  /*2230*/  FSETP.NEU.AND P5, PT, R8, RZ, PT ;  /* 0x000000ff0800720b */ /* 0x000fe40003fad000 */
[----:B------:R-:W0:Y:S01]  /*2240*/  LDC.64 R8, c[0x0][0x218] ;  /* 0x00008600ff087b82 */ /* 0x000e220000000a00 */
[----:B------:R-:W-:-:S04]  /*2250*/  FSETP.GT.AND P6, PT, R0, 128, PT ;  /* 0x430000000000780b */ /* 0x000fc80003fc4000 */
[----:B------:R-:W-:Y:S02]  /*2260*/  FSEL R22, R22, +INF , !P6 ;  /* 0x7f80000016167808 */ /* 0x000fe40007000000 */
[----:B------:R-:W-:-:S04]  /*2270*/  FSETP.GEU.AND P6, PT, R0, -25, PT ;  /* 0xc1c800000000780b */ /* 0x000fc80003fce000 */
[----:B------:R-:W-:Y:S01]  /*2280*/  FSEL R25, R22, -1, P6 ;  /* 0xbf80000016197808 */ /* 0x000fe20003000000 */
[----:B------:R-:W-:Y:S01]  /*2290*/  @!P5 FADD R25, R24, R24 ;  /* 0x000000181819d221 */ /* 0x000fe20000000000 */
[----:B------:R-:W-:Y:S02]  /*22a0*/  FSEL R12, R12, R21, P1 ;  /* 0x000000150c0c7208 */ /* 0x000fe40000800000 */
[----:B------:R-:W-:Y:S01]  /*22b0*/  FSEL R10, R7, R10, P4 ;  /* 0x0000000a070a7208 */ /* 0x000fe20002000000 */
[----:B------:R-:W-:Y:S01]  /*22c0*/  STG.E.128 desc[UR4][R4.64+0x800], R16 ;  /* 0x0008001004007986 */ /* 0x000fe2000c101d04 */
[----:B0-----:R-:W-:Y:S01]  /*22d0*/  IMAD.WIDE R2, R2, 0x4, R8 ;  /* 0x0000000402027825 */ /* 0x001fe200078e0208 */
[----:B------:R-:W-:Y:S02]  /*22e0*/  FSEL R9, R6, R11, P3 ;  /* 0x0000000b06097208 */ /* 0x000fe40001800000 */
[----:B------:R-:W-:Y:S02]  /*22f0*/  FSEL R8, R20, R23, P2 ;  /* 0x0000001714087208 */ /* 0x000fe40001000000 */
[----:B------:R-:W-:Y:S01]  /*2300*/  FSEL R11, R24, R25, P0 ;  /* 0x00000019180b7208 */ /* 0x000fe20000000000 */
[----:B------:R-:W-:Y:S04]  /*2310*/  STG.E.128 desc[UR4][R2.64], R12 ;  /* 0x0000000c02007986 */ /* 0x000fe8000c101d04 */
[----:B------:R-:W-:Y:S01]  /*2320*/  STG.E.128 desc[UR4][R2.64+0x800], R8 ;  /* 0x0008000802007986 */ /* 0x000fe2000c101d04 */
[----:B------:R-:W-:Y:S05]  /*2330*/  EXIT ;  /* 0x000000000000794d */ /* 0x000fea0003800000 */
.L_x_0:
[----:B------:R-:W-:-:S00]  /*2340*/  BRA `(.L_x_0) ;  /* 0xfffffffc00fc7947 */ /* 0x000fc0000383ffff */
[----:B------:R-:W-:-:S00]  /*2350*/  NOP ;  /* 0x0000000000007918 */ /* 0x000fc00000000000 */
        /* <DEDUP_REMOVED lines=10> */
.L_x_1:


//--------------------- .nv.global.init           --------------------------
	.section	.nv.global.init,"aw",@progbits
.nv.global.init:
	.type		_$_str,@object
	.size		_$_str,(_$_str_$_2 - _$_str)
_$_str:
        /*0000*/ 	.byte	0x5f, 0x5f, 0x43, 0x55, 0x44, 0x41, 0x5f, 0x46, 0x54, 0x5a, 0x00
	.type		_$_str_$_2,@object
	.size		_$_str_$_2,(.L_1 - _$_str_$_2)
_$_str_$_2:
        /*000b*/ 	.byte	0x5f, 0x5f, 0x43, 0x55, 0x44, 0x41, 0x5f, 0x50, 0x52, 0x45, 0x43, 0x5f, 0x53, 0x51, 0x52, 0x54
        /*001b*/ 	.byte	0x00
.L_1:


//--------------------- .nv.constant0.triton_poi_fused__native_batch_norm_legit_no_training_add_convolution_elu_16 --------------------------
	.section	.nv.constant0.triton_poi_fused__native_batch_norm_legit_no_training_add_convolution_elu_16,"a",@progbits
	.sectionflags	@""
	.align	4
.nv.constant0.triton_poi_fused__native_batch_norm_legit_no_training_add_convolution_elu_16:
	.zero		596
